def attn_fwd(
    Q,
    K,
    V,
    Out,
    Lse,
    sm_scale,
    stride_qz,
    stride_qh,
    stride_qm,
    stride_qk,
    stride_kz,
    stride_kh,
    stride_kn,
    stride_kk,
    stride_vz,
    stride_vh,
    stride_vn,
    stride_vk,
    stride_oz,
    stride_oh,
    stride_om,
    stride_ok,
    seqlen_q,
    seqlen_k,
    BLOCK_M: tl.constexpr,
    BLOCK_N: tl.constexpr,
    HEAD_DIM: tl.constexpr,
    CAUSAL: tl.constexpr,
):
    start_m = tl.program_id(0)
    off_hz = tl.program_id(1)
    q_off = off_hz * stride_qh
    k_off = off_hz * stride_kh
    v_off = off_hz * stride_vh
    offs_m = start_m * BLOCK_M + tl.arange(0, BLOCK_M)
    offs_d = tl.arange(0, HEAD_DIM)
    offs_n = tl.arange(0, BLOCK_N)
    q_ptrs = Q + q_off + offs_m[:, None] * stride_qm + offs_d[None, :] * stride_qk
    k_ptrs = K + k_off + offs_d[:, None] * stride_kk + offs_n[None, :] * stride_kn
    v_ptrs = V + v_off + offs_n[:, None] * stride_vn + offs_d[None, :] * stride_vk
    m_i = tl.full([BLOCK_M], float("-inf"), dtype=tl.float32)
    l_i = tl.zeros([BLOCK_M], dtype=tl.float32) + 1.0
    acc = tl.zeros([BLOCK_M, HEAD_DIM], dtype=tl.float32)
    q = tl.load(q_ptrs)
    acc, l_i, m_i = _attn_fwd_inner(
        acc,
        l_i,
        m_i,
        q,
        k_ptrs,
        v_ptrs,
        sm_scale,
        stride_kn,
        stride_vn,
        start_m,
        seqlen_k,
        BLOCK_M,
        BLOCK_N,
        HEAD_DIM,
        CAUSAL,
    )
    acc = acc / l_i[:, None]
    lse = m_i + tl.math.log2(l_i) / 1.4426950408889634
    o_ptrs = (
        Out
        + off_hz * stride_oh
        + offs_m[:, None] * stride_om
        + offs_d[None, :] * stride_ok
    )
    tl.store(o_ptrs, acc.to(Out.dtype.element_ty))
    tl.store(Lse + off_hz * seqlen_q + offs_m, lse)

# config = {"BLOCK_M": 64, "BLOCK_N": 128, "HEAD_DIM": 16, "arch": "sm_100", "causal": false, "dtype": "bf16", "num_stages": 2, "num_warps": 4}
# arch = sm_100


// ===== COMPILED SASS (sm_100a) =====

	.target	sm_100a

	.elftype	@"ET_EXEC"


//--------------------- .note.nv.tkinfo           --------------------------
	.section	.note.nv.tkinfo,"",@"SHT_NOTE"
	.sectionflags	@"SHF_NOTE_NV_TKINFO"
	.tkinfo
        /*0018*/ 	.word	0x00000081
        /*0030*/ 	.string	""
        /*0030*/ 	.string	"ptxas-blackwell"
        /*0030*/ 	.string	"Cuda compilation tools, release 12.9, V12.9.86"
        /*0030*/ 	.string	"Build cuda_12.9.r12.9/compiler.36037853_0"
        /*0030*/ 	.string	"-v  -suppress-debug-info  -lineinfo  -arch sm_100a "



//--------------------- .note.nv.cuver            --------------------------
	.section	.note.nv.cuver,"",@"SHT_NOTE"
	.sectionflags	@"SHF_NOTE_NV_CUVER"
        /*0018*/ 	.short	0x0001
        /*001a*/ 	.short	0x0064
        /*001c*/ 	.short	0x0001
        /*001e*/ 	.short	0x0000
        /*0020*/ 	.short	0x0001
        /*0022*/ 	.short	0x0000


//--------------------- .nv.info                  --------------------------
	.section	.nv.info,"",@"SHT_CUDA_INFO"
	.align	4


	//----- nvinfo : EIATTR_REGCOUNT
	.align		4
        /*0000*/ 	.byte	0x04, 0x2f
        /*0002*/ 	.short	(.L_5 - .L_4)
	.align		4
.L_4:
        /*0004*/ 	.word	index@(attn_fwd)
        /*0008*/ 	.word	0x000000a8


	//----- nvinfo : EIATTR_FRAME_SIZE
	.align		4
.L_5:
        /*000c*/ 	.byte	0x04, 0x11
        /*000e*/ 	.short	(.L_7 - .L_6)
	.align		4
.L_6:
        /*0010*/ 	.word	index@($__internal_2_$__cuda_sm10x_tcgen05_guardrail_trap_unallocated_columns_being_dealloced)
        /*0014*/ 	.word	0x00000000


	//----- nvinfo : EIATTR_FRAME_SIZE
	.align		4
.L_7:
        /*0018*/ 	.byte	0x04, 0x11
        /*001a*/ 	.short	(.L_9 - .L_8)
	.align		4
.L_8:
        /*001c*/ 	.word	index@($__internal_1_$__cuda_sm10x_tcgen05_guardrail_trap_phase_invalid_during_alloc)
        /*0020*/ 	.word	0x00000000


	//----- nvinfo : EIATTR_FRAME_SIZE
	.align		4
.L_9:
        /*0024*/ 	.byte	0x04, 0x11
        /*0026*/ 	.short	(.L_11 - .L_10)
	.align		4
.L_10:
        /*0028*/ 	.word	index@($__internal_0_$__cuda_sm10x_tcgen05_guardrail_trap_col_being_dealloced_not_returned_by_alloc)
        /*002c*/ 	.word	0x00000000


	//----- nvinfo : EIATTR_FRAME_SIZE
	.align		4
.L_11:
        /*0030*/ 	.byte	0x04, 0x11
        /*0032*/ 	.short	(.L_13 - .L_12)
	.align		4
.L_12:
        /*0034*/ 	.word	index@(attn_fwd)
        /*0038*/ 	.word	0x00000000


	//----- nvinfo : EIATTR_MIN_STACK_SIZE
	.align		4
.L_13:
        /*003c*/ 	.byte	0x04, 0x12
        /*003e*/ 	.short	(.L_15 - .L_14)
	.align		4
.L_14:
        /*0040*/ 	.word	index@(attn_fwd)
        /*0044*/ 	.word	0x00000000
.L_15:


//--------------------- .nv.info.attn_fwd         --------------------------
	.section	.nv.info.attn_fwd,"",@"SHT_CUDA_INFO"
	.sectionflags	@""
	.align	4


	//----- nvinfo : EIATTR_CUDA_API_VERSION
	.align		4
        /*0000*/ 	.byte	0x04, 0x37
        /*0002*/ 	.short	(.L_17 - .L_16)
.L_16:
        /*0004*/ 	.word	0x00000081


	//----- nvinfo : EIATTR_KPARAM_INFO
	.align		4
.L_17:
        /*0008*/ 	.byte	0x04, 0x17
        /*000a*/ 	.short	(.L_19 - .L_18)
.L_18:
        /*000c*/ 	.word	0x00000000
        /*0010*/ 	.short	0x0019
        /*0012*/ 	.short	0x0080
        /*0014*/ 	.byte	0x00, 0xf4, 0x21, 0x00


	//----- nvinfo : EIATTR_KPARAM_INFO
	.align		4
.L_19:
        /*0018*/ 	.byte	0x04, 0x17
        /*001a*/ 	.short	(.L_21 - .L_20)
.L_20:
        /*001c*/ 	.word	0x00000000
        /*0020*/ 	.short	0x0018
        /*0022*/ 	.short	0x0078
        /*0024*/ 	.byte	0x00, 0xf4, 0x21, 0x00


	//----- nvinfo : EIATTR_KPARAM_INFO
	.align		4
.L_21:
        /*0028*/ 	.byte	0x04, 0x17
        /*002a*/ 	.short	(.L_23 - .L_22)
.L_22:
        /*002c*/ 	.word	0x00000000
        /*0030*/ 	.short	0x0017
        /*0032*/ 	.short	0x0070
        /*0034*/ 	.byte	0x00, 0xf0, 0x11, 0x00


	//----- nvinfo : EIATTR_KPARAM_INFO
	.align		4
.L_23:
        /*0038*/ 	.byte	0x04, 0x17
        /*003a*/ 	.short	(.L_25 - .L_24)
.L_24:
        /*003c*/ 	.word	0x00000000
        /*0040*/ 	.short	0x0016
        /*0042*/ 	.short	0x006c
        /*0044*/ 	.byte	0x00, 0xf0, 0x11, 0x00


	//----- nvinfo : EIATTR_KPARAM_INFO
	.align		4
.L_25:
        /*0048*/ 	.byte	0x04, 0x17
        /*004a*/ 	.short	(.L_27 - .L_26)
.L_26:
        /*004c*/ 	.word	0x00000000
        /*0050*/ 	.short	0x0015
        /*0052*/ 	.short	0x0068
        /*0054*/ 	.byte	0x00, 0xf0, 0x11, 0x00


	//----- nvinfo : EIATTR_KPARAM_INFO
	.align		4
.L_27:
        /*0058*/ 	.byte	0x04, 0x17
        /*005a*/ 	.short	(.L_29 - .L_28)
.L_28:
        /*005c*/ 	.word	0x00000000
        /*0060*/ 	.short	0x0014
        /*0062*/ 	.short	0x0064
        /*0064*/ 	.byte	0x00, 0xf0, 0x11, 0x00


	//----- nvinfo : EIATTR_KPARAM_INFO
	.align		4
.L_29:
        /*0068*/ 	.byte	0x04, 0x17
        /*006a*/ 	.short	(.L_31 - .L_30)
.L_30:
        /*006c*/ 	.word	0x00000000
        /*0070*/ 	.short	0x0013
        /*0072*/ 	.short	0x0060
        /*0074*/ 	.byte	0x00, 0xf0, 0x11, 0x00


	//----- nvinfo : EIATTR_KPARAM_INFO
	.align		4
.L_31:
        /*0078*/ 	.byte	0x04, 0x17
        /*007a*/ 	.short	(.L_33 - .L_32)
.L_32:
        /*007c*/ 	.word	0x00000000
        /*0080*/ 	.short	0x0012
        /*0082*/ 	.short	0x005c
        /*0084*/ 	.byte	0x00, 0xf0, 0x11, 0x00


	//----- nvinfo : EIATTR_KPARAM_INFO
	.align		4
.L_33:
        /*0088*/ 	.byte	0x04, 0x17
        /*008a*/ 	.short	(.L_35 - .L_34)
.L_34:
        /*008c*/ 	.word	0x00000000
        /*0090*/ 	.short	0x0011
        /*0092*/ 	.short	0x0058
        /*0094*/ 	.byte	0x00, 0xf0, 0x11, 0x00


	//----- nvinfo : EIATTR_KPARAM_INFO
	.align		4
.L_35:
        /*0098*/ 	.byte	0x04, 0x17
        /*009a*/ 	.short	(.L_37 - .L_36)
.L_36:
        /*009c*/ 	.word	0x00000000
        /*00a0*/ 	.short	0x0010
        /*00a2*/ 	.short	0x0054
        /*00a4*/ 	.byte	0x00, 0xf0, 0x11, 0x00


	//----- nvinfo : EIATTR_KPARAM_INFO
	.align		4
.L_37:
        /*00a8*/ 	.byte	0x04, 0x17
        /*00aa*/ 	.short	(.L_39 - .L_38)
.L_38:
        /*00ac*/ 	.word	0x00000000
        /*00b0*/ 	.short	0x000f
        /*00b2*/ 	.short	0x0050
        /*00b4*/ 	.byte	0x00, 0xf0, 0x11, 0x00


	//----- nvinfo : EIATTR_KPARAM_INFO
	.align		4
.L_39:
        /*00b8*/ 	.byte	0x04, 0x17
        /*00ba*/ 	.short	(.L_41 - .L_40)
.L_40:
        /*00bc*/ 	.word	0x00000000
        /*00c0*/ 	.short	0x000e
        /*00c2*/ 	.short	0x004c
        /*00c4*/ 	.byte	0x00, 0xf0, 0x11, 0x00


	//----- nvinfo : EIATTR_KPARAM_INFO
	.align		4
.L_41:
        /*00c8*/ 	.byte	0x04, 0x17
        /*00ca*/ 	.short	(.L_43 - .L_42)
.L_42:
        /*00cc*/ 	.word	0x00000000
        /*00d0*/ 	.short	0x000d
        /*00d2*/ 	.short	0x0048
        /*00d4*/ 	.byte	0x00, 0xf0, 0x11, 0x00


	//----- nvinfo : EIATTR_KPARAM_INFO
	.align		4
.L_43:
        /*00d8*/ 	.byte	0x04, 0x17
        /*00da*/ 	.short	(.L_45 - .L_44)
.L_44:
        /*00dc*/ 	.word	0x00000000
        /*00e0*/ 	.short	0x000c
        /*00e2*/ 	.short	0x0044
        /*00e4*/ 	.byte	0x00, 0xf0, 0x11, 0x00


	//----- nvinfo : EIATTR_KPARAM_INFO
	.align		4
.L_45:
        /*00e8*/ 	.byte	0x04, 0x17
        /*00ea*/ 	.short	(.L_47 - .L_46)
.L_46:
        /*00ec*/ 	.word	0x00000000
        /*00f0*/ 	.short	0x000b
        /*00f2*/ 	.short	0x0040
        /*00f4*/ 	.byte	0x00, 0xf0, 0x11, 0x00


	//----- nvinfo : EIATTR_KPARAM_INFO
	.align		4
.L_47:
        /*00f8*/ 	.byte	0x04, 0x17
        /*00fa*/ 	.short	(.L_49 - .L_48)
.L_48:
        /*00fc*/ 	.word	0x00000000
        /*0100*/ 	.short	0x000a
        /*0102*/ 	.short	0x003c
        /*0104*/ 	.byte	0x00, 0xf0, 0x11, 0x00


	//----- nvinfo : EIATTR_KPARAM_INFO
	.align		4
.L_49:
        /*0108*/ 	.byte	0x04, 0x17
        /*010a*/ 	.short	(.L_51 - .L_50)
.L_50:
        /*010c*/ 	.word	0x00000000
        /*0110*/ 	.short	0x0009
        /*0112*/ 	.short	0x0038
        /*0114*/ 	.byte	0x00, 0xf0, 0x11, 0x00


	//----- nvinfo : EIATTR_KPARAM_INFO
	.align		4
.L_51:
        /*0118*/ 	.byte	0x04, 0x17
        /*011a*/ 	.short	(.L_53 - .L_52)
.L_52:
        /*011c*/ 	.word	0x00000000
        /*0120*/ 	.short	0x0008
        /*0122*/ 	.short	0x0034
        /*0124*/ 	.byte	0x00, 0xf0, 0x11, 0x00


	//----- nvinfo : EIATTR_KPARAM_INFO
	.align		4
.L_53:
        /*0128*/ 	.byte	0x04, 0x17
        /*012a*/ 	.short	(.L_55 - .L_54)
.L_54:
        /*012c*/ 	.word	0x00000000
        /*0130*/ 	.short	0x0007
        /*0132*/ 	.short	0x0030
        /*0134*/ 	.byte	0x00, 0xf0, 0x11, 0x00


	//----- nvinfo : EIATTR_KPARAM_INFO
	.align		4
.L_55:
        /*0138*/ 	.byte	0x04, 0x17
        /*013a*/ 	.short	(.L_57 - .L_56)
.L_56:
        /*013c*/ 	.word	0x00000000
        /*0140*/ 	.short	0x0006
        /*0142*/ 	.short	0x002c
        /*0144*/ 	.byte	0x00, 0xf0, 0x11, 0x00


	//----- nvinfo : EIATTR_KPARAM_INFO
	.align		4
.L_57:
        /*0148*/ 	.byte	0x04, 0x17
        /*014a*/ 	.short	(.L_59 - .L_58)
.L_58:
        /*014c*/ 	.word	0x00000000
        /*0150*/ 	.short	0x0005
        /*0152*/ 	.short	0x0028
        /*0154*/ 	.byte	0x00, 0xf0, 0x11, 0x00


	//----- nvinfo : EIATTR_KPARAM_INFO
	.align		4
.L_59:
        /*0158*/ 	.byte	0x04, 0x17
        /*015a*/ 	.short	(.L_61 - .L_60)
.L_60:
        /*015c*/ 	.word	0x00000000
        /*0160*/ 	.short	0x0004
        /*0162*/ 	.short	0x0020
        /*0164*/ 	.byte	0x00, 0xf4, 0x21, 0x00


	//----- nvinfo : EIATTR_KPARAM_INFO
	.align		4
.L_61:
        /*0168*/ 	.byte	0x04, 0x17
        /*016a*/ 	.short	(.L_63 - .L_62)
.L_62:
        /*016c*/ 	.word	0x00000000
        /*0170*/ 	.short	0x0003
        /*0172*/ 	.short	0x0018
        /*0174*/ 	.byte	0x00, 0xf4, 0x21, 0x00


	//----- nvinfo : EIATTR_KPARAM_INFO
	.align		4
.L_63:
        /*0178*/ 	.byte	0x04, 0x17
        /*017a*/ 	.short	(.L_65 - .L_64)
.L_64:
        /*017c*/ 	.word	0x00000000
        /*0180*/ 	.short	0x0002
        /*0182*/ 	.short	0x0010
        /*0184*/ 	.byte	0x00, 0xf4, 0x21, 0x00


	//----- nvinfo : EIATTR_KPARAM_INFO
	.align		4
.L_65:
        /*0188*/ 	.byte	0x04, 0x17
        /*018a*/ 	.short	(.L_67 - .L_66)
.L_66:
        /*018c*/ 	.word	0x00000000
        /*0190*/ 	.short	0x0001
        /*0192*/ 	.short	0x0008
        /*0194*/ 	.byte	0x00, 0xf4, 0x21, 0x00


	//----- nvinfo : EIATTR_KPARAM_INFO
	.align		4
.L_67:
        /*0198*/ 	.byte	0x04, 0x17
        /*019a*/ 	.short	(.L_69 - .L_68)
.L_68:
        /*019c*/ 	.word	0x00000000
        /*01a0*/ 	.short	0x0000
        /*01a2*/ 	.short	0x0000
        /*01a4*/ 	.byte	0x00, 0xf4, 0x21, 0x00


	//----- nvinfo : EIATTR_AT_ENTRY_FRAGMENTS
	.align		4
.L_69:
        /*01a8*/ 	.byte	0x04, 0x4f
        /*01aa*/ 	.short	(.L_71 - .L_70)


	//   ....[0]....
.L_70:
        /*01ac*/ 	.word	0x00000004


	//----- nvinfo : EIATTR_RESERVED_SMEM_USED
	.align		4
.L_71:
        /*01b0*/ 	.byte	0x01, 0x41
	.zero		2


	//----- nvinfo : EIATTR_SPARSE_MMA_MASK
	.align		4
        /*01b4*/ 	.byte	0x03, 0x50
        /*01b6*/ 	.short	0x0000


	//----- nvinfo : EIATTR_TCGEN05_1CTA_USED
	.align		4
        /*01b8*/ 	.byte	0x01, 0x51
	.zero		2


	//----- nvinfo : EIATTR_MAXREG_COUNT
	.align		4
        /*01bc*/ 	.byte	0x03, 0x1b
        /*01be*/ 	.short	0x00ff


	//----- nvinfo : EIATTR_NUM_BARRIERS
	.align		4
        /*01c0*/ 	.byte	0x02, 0x4c
        /*01c2*/ 	.byte	0x01
	.zero		1


	//----- nvinfo : EIATTR_INT_WARP_WIDE_INSTR_OFFSETS
	.align		4
        /*01c4*/ 	.byte	0x04, 0x31
        /*01c6*/ 	.short	(.L_73 - .L_72)


	//   ....[0]....
.L_72:
        /*01c8*/ 	.word	0x00000c90


	//   ....[1]....
        /*01cc*/ 	.word	0x00000ca0


	//   ....[2]....
        /*01d0*/ 	.word	0x00000f80


	//   ....[3]....
        /*01d4*/ 	.word	0x00000ff0


	//   ....[4]....
        /*01d8*/ 	.word	0x00003bd0


	//   ....[5]....
        /*01dc*/ 	.word	0x00006b00


	//   ....[6]....
        /*01e0*/ 	.word	0x00006b50


	//----- nvinfo : EIATTR_COOP_GROUP_MASK_REGIDS
	.align		4
.L_73:
        /*01e4*/ 	.byte	0x04, 0x29
        /*01e6*/ 	.short	(.L_75 - .L_74)


	//   ....[0]....
.L_74:
        /*01e8*/ 	.word	0xffffffff


	//   ....[1]....
        /*01ec*/ 	.word	0xffffffff


	//   ....[2]....
        /*01f0*/ 	.word	0xffffffff


	//   ....[3]....
        /*01f4*/ 	.word	0xffffffff


	//   ....[4]....
        /*01f8*/ 	.word	0xffffffff


	//   ....[5]....
        /*01fc*/ 	.word	0xffffffff


	//   ....[6]....
        /*0200*/ 	.word	0xffffffff


	//   ....[7]....
        /*0204*/ 	.word	0xffffffff


	//----- nvinfo : EIATTR_COOP_GROUP_INSTR_OFFSETS
	.align		4
.L_75:
        /*0208*/ 	.byte	0x04, 0x28
        /*020a*/ 	.short	(.L_77 - .L_76)


	//   ....[0]....
.L_76:
        /*020c*/ 	.word	0x00000050


	//   ....[1]....
        /*0210*/ 	.word	0x00000310


	//   ....[2]....
        /*0214*/ 	.word	0x000019e0


	//   ....[3]....
        /*0218*/ 	.word	0x00003020


	//   ....[4]....
        /*021c*/ 	.word	0x00004480


	//   ....[5]....
        /*0220*/ 	.word	0x000054d0


	//   ....[6]....
        /*0224*/ 	.word	0x00006990


	//   ....[7]....
        /*0228*/ 	.word	0x00006c00


	//----- nvinfo : EIATTR_VRC_CTA_INIT_COUNT
	.align		4
.L_77:
        /*022c*/ 	.byte	0x02, 0x4a
        /*022e*/ 	.byte	0x80
	.zero		1


	//----- nvinfo : EIATTR_MBARRIER_INSTR_OFFSETS
	.align		4
        /*0230*/ 	.byte	0x04, 0x39
        /*0232*/ 	.short	(.L_79 - .L_78)


	//   ....[0]....
.L_78:
        /*0234*/ 	.word	0x00000e30
        /*0238*/ 	.word	0x000000ff
        /*023c*/ 	.word	0x00000000
        /*0240*/ 	.short	0x0100
        /*0242*/ 	.byte	0x0e
	.zero		1


	//   ....[1]....
        /*0244*/ 	.word	0x00000fe0
        /*0248*/ 	.word	0x000000ff
        /*024c*/ 	.word	0x00003808
        /*0250*/ 	.short	0x0100
        /*0252*/ 	.byte	0x0c
	.zero		1


	//   ....[2]....
        /*0254*/ 	.word	0x00001140
        /*0258*/ 	.word	0x000000ff
        /*025c*/ 	.word	0x00001000
        /*0260*/ 	.short	0x0100
        /*0262*/ 	.byte	0x0c
	.zero		1


	//   ....[3]....
        /*0264*/ 	.word	0x00001270
        /*0268*/ 	.word	0x000000ff
        /*026c*/ 	.word	0x00001000
        /*0270*/ 	.short	0x010a
        /*0272*/ 	.byte	0x0c
	.zero		1


	//   ....[4]....
        /*0274*/ 	.word	0x00001370
        /*0278*/ 	.word	0x000000ff
        /*027c*/ 	.word	0x00001000
        /*0280*/ 	.short	0x0108
        /*0282*/ 	.byte	0x0c
	.zero		1


	//   ....[5]....
        /*0284*/ 	.word	0x00003d10
        /*0288*/ 	.word	0x000000ff
        /*028c*/ 	.word	0x00003810
        /*0290*/ 	.short	0x0100
        /*0292*/ 	.byte	0x0c
	.zero		1


	//   ....[6]....
        /*0294*/ 	.word	0x00003df0
        /*0298*/ 	.word	0x000000ff
        /*029c*/ 	.word	0x00003810
        /*02a0*/ 	.short	0x010a
        /*02a2*/ 	.byte	0x0c
	.zero		1


	//   ....[7]....
        /*02a4*/ 	.word	0x00003e50
        /*02a8*/ 	.word	0x000000ff
        /*02ac*/ 	.word	0x00003810
        /*02b0*/ 	.short	0x0108
        /*02b2*/ 	.byte	0x0c
	.zero		1


	//   ....[8]....
        /*02b4*/ 	.word	0x00003ec0
        /*02b8*/ 	.word	0x000000ff
        /*02bc*/ 	.word	0x00000000
        /*02c0*/ 	.short	0x010a
        /*02c2*/ 	.byte	0x0e
	.zero		1


	//   ....[9]....
        /*02c4*/ 	.word	0x00005fd0
        /*02c8*/ 	.word	0x000000ff
        /*02cc*/ 	.word	0x00000000
        /*02d0*/ 	.short	0x010a
        /*02d2*/ 	.byte	0x0e
	.zero		1


	//   ....[10]....
        /*02d4*/ 	.word	0x00006130
        /*02d8*/ 	.word	0x000000ff
        /*02dc*/ 	.word	0x00003800
        /*02e0*/ 	.short	0x0108
        /*02e2*/ 	.byte	0x0c
	.zero		1


	//   ....[11]....
        /*02e4*/ 	.word	0x00006240
        /*02e8*/ 	.word	0x000000ff
        /*02ec*/ 	.word	0x00003808
        /*02f0*/ 	.short	0x0108
        /*02f2*/ 	.byte	0x0c
	.zero		1


	//   ....[12]....
        /*02f4*/ 	.word	0x00006c20
        /*02f8*/ 	.word	0x000000ff
        /*02fc*/ 	.word	0x00001000
        /*0300*/ 	.short	0x010a
        /*0302*/ 	.byte	0x0c
	.zero		1


	//   ....[13]....
        /*0304*/ 	.word	0x00006c50
        /*0308*/ 	.word	0x000000ff
        /*030c*/ 	.word	0x00003810
        /*0310*/ 	.short	0x010a
        /*0312*/ 	.byte	0x0c
	.zero		1


	//   ....[14]....
        /*0314*/ 	.word	0x00006c80
        /*0318*/ 	.word	0x000000ff
        /*031c*/ 	.word	0x00000000
        /*0320*/ 	.short	0x010a
        /*0322*/ 	.byte	0x0e
	.zero		1


	//   ....[15]....
        /*0324*/ 	.word	0x00006cb0
        /*0328*/ 	.word	0x000000ff
        /*032c*/ 	.word	0x00000000
        /*0330*/ 	.short	0x010a
        /*0332*/ 	.byte	0x0e
	.zero		1


	//----- nvinfo : EIATTR_NUM_MBARRIERS
	.align		4
.L_79:
        /*0334*/ 	.byte	0x03, 0x38
        /*0336*/ 	.short	0xffff


	//----- nvinfo : EIATTR_EXIT_INSTR_OFFSETS
	.align		4
        /*0338*/ 	.byte	0x04, 0x1c
        /*033a*/ 	.short	(.L_81 - .L_80)


	//   ....[0]....
.L_80:
        /*033c*/ 	.word	0x00006c10


	//----- nvinfo : EIATTR_REQNTID
	.align		4
.L_81:
        /*0340*/ 	.byte	0x04, 0x10
        /*0342*/ 	.short	(.L_83 - .L_82)
.L_82:
        /*0344*/ 	.word	0x00000080
        /*0348*/ 	.word	0x00000001
        /*034c*/ 	.word	0x00000001


	//----- nvinfo : EIATTR_CRS_STACK_SIZE
	.align		4
.L_83:
        /*0350*/ 	.byte	0x04, 0x1e
        /*0352*/ 	.short	(.L_85 - .L_84)
.L_84:
        /*0354*/ 	.word	0x00000000


	//----- nvinfo : EIATTR_CBANK_PARAM_SIZE
	.align		4
.L_85:
        /*0358*/ 	.byte	0x03, 0x19
        /*035a*/ 	.short	0x0088


	//----- nvinfo : EIATTR_PARAM_CBANK
	.align		4
        /*035c*/ 	.byte	0x04, 0x0a
        /*035e*/ 	.short	(.L_87 - .L_86)
	.align		4
.L_86:
        /*0360*/ 	.word	index@(.nv.constant0.attn_fwd)
        /*0364*/ 	.short	0x0380
        /*0366*/ 	.short	0x0088


	//----- nvinfo : EIATTR_SW_WAR
	.align		4
.L_87:
        /*0368*/ 	.byte	0x04, 0x36
        /*036a*/ 	.short	(.L_89 - .L_88)
.L_88:
        /*036c*/ 	.word	0x00000008
.L_89:


//--------------------- .nv.compat                --------------------------
	.section	.nv.compat,"",@"SHT_CUDA_COMPAT_INFO"
	.align	4
        /*0000*/ 	.byte	0x02, 0x02, 0x02, 0x00, 0x02, 0x05, 0x05, 0x00, 0x02, 0x03, 0x00, 0x00, 0x02, 0x06, 0x01, 0x00


//--------------------- .nv.callgraph             --------------------------
	.section	.nv.callgraph,"",@"SHT_CUDA_CALLGRAPH"
	.align	4
	.sectionentsize	8
	.align		4
        /*0000*/ 	.word	0x00000000
	.align		4
        /*0004*/ 	.word	0xffffffff
	.align		4
        /*0008*/ 	.word	0x00000000
	.align		4
        /*000c*/ 	.word	0xfffffffe
	.align		4
        /*0010*/ 	.word	0x00000000
	.align		4
        /*0014*/ 	.word	0xfffffffd
	.align		4
        /*0018*/ 	.word	0x00000000
	.align		4
        /*001c*/ 	.word	0xfffffffc


//--------------------- .nv.constant4             --------------------------
	.section	.nv.constant4,"a",@progbits
	.align	8
	.align		8
.nv.constant4:
        /*0000*/ 	.dword	_$_str


//--------------------- .text.attn_fwd            --------------------------
	.section	.text.attn_fwd,"ax",@progbits
	.align	128
        .global         attn_fwd
        .type           attn_fwd,@function
        .size           attn_fwd,(.L_x_28 - attn_fwd)
        .other          attn_fwd,@"STO_CUDA_ENTRY STV_DEFAULT"
attn_fwd:
.text.attn_fwd:
[----:B------:R-:W0:Y:S01]  /*0000*/  LDC R1, c[0x0][0x37c] ;  /* 0x0000df00ff017b82 */ /* 0x000e220000000800 */
[----:B------:R-:W1:Y:S02]  /*0010*/  S2R R0, SR_TID.X ;  /* 0x0000000000007919 */ /* 0x000e640000002100 */
[----:B-1----:R-:W-:-:S13]  /*0020*/  ISETP.GE.U32.AND P0, PT, R0, 0x20, PT ;  /* 0x000000200000780c */ /* 0x002fda0003f06070 */
[----:B------:R-:W-:Y:S05]  /*0030*/  @P0 BRA `(.L_x_0) ;  /* 0x0000000000b80947 */ /* 0x000fea0003800000 */
[----:B------:R-:W1:Y:S01]  /*0040*/  S2UR UR6, SR_CgaCtaId ;  /* 0x00000000000679c3 */ /* 0x000e620000008800 */
[----:B------:R-:W-:Y:S01]  /*0050*/  NOP ;  /* 0x0000000000007918 */ /* 0x000fe20000000000 */
[----:B------:R-:W-:Y:S02]  /*0060*/  UMOV UR4, 0x40 ;  /* 0x0000004000047882 */ /* 0x000fe40000000000 */
[----:B-1----:R-:W-:-:S09]  /*0070*/  ULEA UR4, UR6, UR4, 0x18 ;  /* 0x0000000406047291 */ /* 0x002fd2000f8ec0ff */
[----:B------:R-:W1:Y:S01]  /*0080*/  LDS.U8 R2, [UR4] ;  /* 0x00000004ff027984 */ /* 0x000e620008000000 */
[----:B------:R-:W-:Y:S02]  /*0090*/  UMOV UR4, 0x400 ;  /* 0x0000040000047882 */ /* 0x000fe40000000000 */
[----:B------:R-:W-:Y:S01]  /*00a0*/  ULEA UR4, UR6, UR4, 0x18 ;  /* 0x0000000406047291 */ /* 0x000fe2000f8ec0ff */
[----:B-1----:R-:W-:-:S13]  /*00b0*/  ISETP.NE.AND P1, PT, R2, RZ, PT ;  /* 0x000000ff0200720c */ /* 0x002fda0003f25270 */
[----:B------:R-:W-:Y:S05]  /*00c0*/  @P1 BRA `(.L_x_1) ;  /* 0x00000000007c1947 */ /* 0x000fea0003800000 */
[----:B------:R-:W-:-:S13]  /*00d0*/  ELECT P1, URZ, PT ;  /* 0x0000000000ff782f */ /* 0x000fda0003820000 */
[----:B------:R-:W-:Y:S05]  /*00e0*/  @!P1 BRA `(.L_x_2) ;  /* 0x0000000000849947 */ /* 0x000fea0003800000 */
[----:B------:R-:W-:Y:S01]  /*00f0*/  UMOV UR5, 0x4 ;  /* 0x0000000400057882 */ /* 0x000fe20000000000 */
[----:B------:R-:W-:Y:S01]  /*0100*/  HFMA2 R5, -RZ, RZ, 0, 5.9604644775390625e-08 ;  /* 0x00000001ff057431 */ /* 0x000fe200000001ff */
[----:B------:R-:W-:-:S03]  /*0110*/  MOV R3, 0xf ;  /* 0x0000000f00037802 */ /* 0x000fc60000000f00 */
[----:B------:R-:W-:Y:S04]  /*0120*/  DEPBAR.LE SB1, 0x36 ;  /* 0x00009d800000791a */ /* 0x000fe80000000000 */
[----:B------:R-:W1:Y:S02]  /*0130*/  UTCATOMSWS.FIND_AND_SET.ALIGN UP0, UR5, UR5 ;  /* 0x00000005000575e3 */ /* 0x000e640008000800 */
[----:B-1----:R-:W-:-:S04]  /*0140*/  PLOP3.LUT P1, PT, PT, PT, UP0, 0x80, 0x8 ;  /* 0x000000000008781c */ /* 0x002fc80003f2f008 */
[----:B------:R-:W-:-:S04]  /*0150*/  SEL R2, RZ, 0xffffffff, !P1 ;  /* 0xffffffffff027807 */ /* 0x000fc80004800000 */
[----:B------:R-:W-:Y:S02]  /*0160*/  ISETP.NE.AND P1, PT, R2, RZ, PT ;  /* 0x000000ff0200720c */ /* 0x000fe40003f25270 */
[----:B------:R-:W-:-:S11]  /*0170*/  MOV R2, UR5 ;  /* 0x0000000500027c02 */ /* 0x000fd60008000f00 */
[----:B------:R-:W-:Y:S05]  /*0180*/  @P1 BRA `(.L_x_3) ;  /* 0x0000000000241947 */ /* 0x000fea0003800000 */
.L_x_4:
[----:B------:R-:W-:Y:S05]  /*0190*/  NANOSLEEP 0x64 ;  /* 0x000000640000795d */ /* 0x000fea0003800000 */
[----:B------:R-:W-:-:S05]  /*01a0*/  UMOV UR5, 0x4 ;  /* 0x0000000400057882 */ /* 0x000fca0000000000 */
[----:B------:R-:W-:Y:S04]  /*01b0*/  DEPBAR.LE SB1, 0x36 ;  /* 0x00009d800000791a */ /* 0x000fe80000000000 */
[----:B------:R-:W1:Y:S02]  /*01c0*/  UTCATOMSWS.FIND_AND_SET.ALIGN UP0, UR5, UR5 ;  /* 0x00000005000575e3 */ /* 0x000e640008000800 */
[----:B-1----:R-:W-:-:S04]  /*01d0*/  PLOP3.LUT P1, PT, PT, PT, UP0, 0x80, 0x8 ;  /* 0x000000000008781c */ /* 0x002fc80003f2f008 */
[----:B------:R-:W-:-:S04]  /*01e0*/  SEL R2, RZ, 0xffffffff, !P1 ;  /* 0xffffffffff027807 */ /* 0x000fc80004800000 */
[----:B------:R-:W-:Y:S02]  /*01f0*/  ISETP.NE.AND P1, PT, R2, RZ, PT ;  /* 0x000000ff0200720c */ /* 0x000fe40003f25270 */
[----:B------:R-:W-:-:S11]  /*0200*/  MOV R2, UR5 ;  /* 0x0000000500027c02 */ /* 0x000fd60008000f00 */
[----:B------:R-:W-:Y:S05]  /*0210*/  @!P1 BRA `(.L_x_4) ;  /* 0xfffffffc00dc9947 */ /* 0x000fea000383ffff */
.L_x_3:
[C---:B------:R-:W-:Y:S01]  /*0220*/  IADD3 R4, PT, PT, R2.reuse, 0x10, RZ ;  /* 0x0000001002047810 */ /* 0x040fe20007ffe0ff */
[----:B------:R-:W-:Y:S01]  /*0230*/  UMOV UR5, 0x50 ;  /* 0x0000005000057882 */ /* 0x000fe20000000000 */
[----:B------:R-:W-:Y:S01]  /*0240*/  SHF.L.U32 R3, R3, R2, RZ ;  /* 0x0000000203037219 */ /* 0x000fe200000006ff */
[----:B------:R-:W-:Y:S01]  /*0250*/  ULEA UR5, UR6, UR5, 0x18 ;  /* 0x0000000506057291 */ /* 0x000fe2000f8ec0ff */
[----:B------:R-:W-:Y:S02]  /*0260*/  SHF.L.U32 R4, R5, R4, RZ ;  /* 0x0000000405047219 */ /* 0x000fe400000006ff */
[----:B------:R-:W-:Y:S02]  /*0270*/  SHF.L.U32 R2, R2, 0x5, RZ ;  /* 0x0000000502027819 */ /* 0x000fe400000006ff */
[----:B------:R-:W-:-:S05]  /*0280*/  LOP3.LUT R3, R4, R3, RZ, 0xfc, !PT ;  /* 0x0000000304037212 */ /* 0x000fca00078efcff */
[----:B------:R1:W-:Y:S04]  /*0290*/  ATOMS.OR RZ, [UR5], R3 ;  /* 0x00000003ffff798c */ /* 0x0003e8000b000005 */
[----:B------:R1:W-:Y:S01]  /*02a0*/  STS [UR4], R2 ;  /* 0x00000002ff007988 */ /* 0x0003e20008000804 */
[----:B------:R-:W-:Y:S05]  /*02b0*/  BRA `(.L_x_2) ;  /* 0x0000000000107947 */ /* 0x000fea0003800000 */
.L_x_1:
[----:B------:R-:W-:-:S05]  /*02c0*/  MOV R2, 0xffffffff ;  /* 0xffffffff00027802 */ /* 0x000fca0000000f00 */
[----:B------:R1:W-:Y:S02]  /*02d0*/  STS [UR4], R2 ;  /* 0x00000002ff007988 */ /* 0x0003e40008000804 */
[----:B-1----:R-:W-:-:S07]  /*02e0*/  MOV R2, 0x300 ;  /* 0x0000030000027802 */ /* 0x002fce0000000f00 */
[----:B0-----:R-:W-:Y:S05]  /*02f0*/  CALL.REL.NOINC `($__internal_1_$__cuda_sm10x_tcgen05_guardrail_trap_phase_invalid_during_alloc) ;  /* 0x0000006800847944 */ /* 0x001fea0003c00000 */
.L_x_2:
[----:B------:R-:W-:Y:S05]  /*0300*/  WARPSYNC.ALL ;  /* 0x0000000000007948 */ /* 0x000fea0003800000 */
[----:B------:R-:W-:Y:S01]  /*0310*/  NOP ;  /* 0x0000000000007918 */ /* 0x000fe20000000000 */
.L_x_0:
[----:B-1----:R-:W1:Y:S01]  /*0320*/  S2R R3, SR_CTAID.X ;  /* 0x0000000000037919 */ /* 0x002e620000002500 */
[----:B------:R-:W2:Y:S01]  /*0330*/  S2UR UR10, SR_CTAID.Y ;  /* 0x00000000000a79c3 */ /* 0x000ea20000002600 */
[----:B------:R-:W2:Y:S01]  /*0340*/  LDCU.64 UR4, c[0x0][0x3b0] ;  /* 0x00007600ff0477ac */ /* 0x000ea20008000a00 */
[----:B------:R-:W-:Y:S02]  /*0350*/  LOP3.LUT R68, R0, 0x3f, RZ, 0xc0, !PT ;  /* 0x0000003f00447812 */ /* 0x000fe400078ec0ff */
[----:B------:R-:W-:Y:S01]  /*0360*/  SHF.R.U32.HI R6, RZ, 0x6, R0 ;  /* 0x00000006ff067819 */ /* 0x000fe20000011600 */
[----:B------:R-:W-:Y:S01]  /*0370*/  UMOV UR12, 0x400 ;  /* 0x00000400000c7882 */ /* 0x000fe20000000000 */
[----:B------:R-:W3:Y:S02]  /*0380*/  LDCU.64 UR26, c[0x0][0x358] ;  /* 0x00006b00ff1a77ac */ /* 0x000ee40008000a00 */
[----:B------:R-:W4:Y:S01]  /*0390*/  S2UR UR6, SR_CgaCtaId ;  /* 0x00000000000679c3 */ /* 0x000f220000008800 */
[----:B------:R-:W-:-:S07]  /*03a0*/  SGXT.U32 R6, R6, 0x1 ;  /* 0x000000010606781a */ /* 0x000fce0000000000 */
[----:B------:R-:W0:Y:S08]  /*03b0*/  LDC R16, c[0x0][0x3b8] ;  /* 0x0000ee00ff107b82 */ /* 0x000e300000000800 */
[----:B------:R-:W3:Y:S01]  /*03c0*/  LDC.64 R18, c[0x0][0x380] ;  /* 0x0000e000ff127b82 */ /* 0x000ee20000000a00 */
[----:B--2---:R-:W-:-:S04]  /*03d0*/  UIMAD UR4, UR10, UR4, URZ ;  /* 0x000000040a0472a4 */ /* 0x004fc8000f8e02ff */
[----:B------:R-:W-:Y:S01]  /*03e0*/  USHF.L.U32 UR7, UR4, 0x1, URZ ;  /* 0x0000000104077899 */ /* 0x000fe200080006ff */
[----:B-1----:R-:W-:Y:S01]  /*03f0*/  LEA R2, R3, R68, 0x6 ;  /* 0x0000004403027211 */ /* 0x002fe200078e30ff */
[----:B----4-:R-:W-:Y:S01]  /*0400*/  ULEA UR12, UR6, UR12, 0x18 ;  /* 0x0000000c060c7291 */ /* 0x010fe2000f8ec0ff */
[----:B------:R-:W-:Y:S03]  /*0410*/  BAR.SYNC.DEFER_BLOCKING 0x0 ;  /* 0x0000000000007b1d */ /* 0x000fe60000010000 */
[----:B------:R-:W-:Y:S01]  /*0420*/  IMAD R3, R2, UR5, RZ ;  /* 0x0000000502037c24 */ /* 0x000fe2000f8e02ff */
[----:B------:R-:W-:-:S04]  /*0430*/  UIMAD.WIDE UR4, UR4, 0x2, URZ ;  /* 0x00000002040478a5 */ /* 0x000fc8000f8e02ff */
[----:B------:R-:W1:Y:S01]  /*0440*/  LDC.64 R104, c[0x0][0x3c0] ;  /* 0x0000f000ff687b82 */ /* 0x000e620000000a00 */
[C---:B------:R-:W-:Y:S01]  /*0450*/  IMAD.HI R4, R3.reuse, 0x2, RZ ;  /* 0x0000000203047827 */ /* 0x040fe200078e02ff */
[----:B------:R-:W-:-:S03]  /*0460*/  SHF.L.U32 R5, R3, 0x1, RZ ;  /* 0x0000000103057819 */ /* 0x000fc600000006ff */
[----:B0-----:R-:W-:Y:S01]  /*0470*/  IMAD R3, R6, R16, RZ ;  /* 0x0000001006037224 */ /* 0x001fe200078e02ff */
[----:B---3--:R-:W-:Y:S01]  /*0480*/  IADD3 R18, P1, P2, R5, UR7, R18 ;  /* 0x0000000705127c10 */ /* 0x008fe2000fa3e012 */
[----:B------:R-:W0:Y:S03]  /*0490*/  LDCU UR4, c[0x0][0x3c8] ;  /* 0x00007900ff0477ac */ /* 0x000e260008000800 */
[----:B------:R-:W-:Y:S02]  /*04a0*/  LEA R7, R16, R3, 0x1 ;  /* 0x0000000310077211 */ /* 0x000fe400078e08ff */
[----:B------:R-:W-:Y:S02]  /*04b0*/  IADD3.X R20, PT, PT, R4, UR5, R19, P1, P2 ;  /* 0x0000000504147c10 */ /* 0x000fe40008fe4413 */
[C---:B------:R-:W-:Y:S02]  /*04c0*/  LEA R4, P1, R3.reuse, R18, 0x1 ;  /* 0x0000001203047211 */ /* 0x040fe400078208ff */
[----:B------:R-:W-:Y:S01]  /*04d0*/  LEA R9, R16, R7, 0x1 ;  /* 0x0000000710097211 */ /* 0x000fe200078e08ff */
[----:B------:R-:W2:Y:S01]  /*04e0*/  LDS R23, [UR12] ;  /* 0x0000000cff177984 */ /* 0x000ea20008000800 */
[----:B------:R-:W-:Y:S01]  /*04f0*/  LEA.HI.X.SX32 R5, R3, R20, 0x1, P1 ;  /* 0x0000001403057211 */ /* 0x000fe200008f0eff */
[----:B------:R-:W-:Y:S01]  /*0500*/  BAR.SYNC.DEFER_BLOCKING 0x0 ;  /* 0x0000000000007b1d */ /* 0x000fe20000010000 */
[----:B------:R-:W-:-:S02]  /*0510*/  LEA R8, P1, R9, R18, 0x1 ;  /* 0x0000001209087211 */ /* 0x000fc400078208ff */
[C---:B------:R-:W-:Y:S02]  /*0520*/  LEA R3, R16.reuse, R9, 0x1 ;  /* 0x0000000910037211 */ /* 0x040fe400078e08ff */
[----:B------:R-:W-:Y:S02]  /*0530*/  LEA.HI.X.SX32 R9, R9, R20, 0x1, P1 ;  /* 0x0000001409097211 */ /* 0x000fe400008f0eff */
[C---:B------:R-:W-:Y:S02]  /*0540*/  LEA R10, P1, R3.reuse, R18, 0x1 ;  /* 0x00000012030a7211 */ /* 0x040fe400078208ff */
[C---:B------:R-:W-:Y:S02]  /*0550*/  LEA R13, R16.reuse, R3, 0x1 ;  /* 0x00000003100d7211 */ /* 0x040fe400078e08ff */
[----:B------:R-:W-:Y:S02]  /*0560*/  LEA.HI.X.SX32 R11, R3, R20, 0x1, P1 ;  /* 0x00000014030b7211 */ /* 0x000fe400008f0eff */
[----:B------:R-:W-:-:S02]  /*0570*/  LEA R3, R16, R13, 0x1 ;  /* 0x0000000d10037211 */ /* 0x000fc400078e08ff */
[-C--:B------:R-:W-:Y:S02]  /*0580*/  LEA R6, P2, R7, R18.reuse, 0x1 ;  /* 0x0000001207067211 */ /* 0x080fe400078408ff */
[----:B------:R-:W-:Y:S02]  /*0590*/  LEA R12, P1, R13, R18, 0x1 ;  /* 0x000000120d0c7211 */ /* 0x000fe400078208ff */
[C---:B------:R-:W-:Y:S02]  /*05a0*/  LEA R15, R16.reuse, R3, 0x1 ;  /* 0x00000003100f7211 */ /* 0x040fe400078e08ff */
[-C--:B------:R-:W-:Y:S02]  /*05b0*/  LEA.HI.X.SX32 R7, R7, R20.reuse, 0x1, P2 ;  /* 0x0000001407077211 */ /* 0x080fe400010f0eff */
[----:B------:R-:W-:Y:S01]  /*05c0*/  LEA.HI.X.SX32 R13, R13, R20, 0x1, P1 ;  /* 0x000000140d0d7211 */ /* 0x000fe200008f0eff */
[----:B------:R3:W5:Y:S01]  /*05d0*/  LDG.E.U16 R22, desc[UR26][R4.64] ;  /* 0x0000001a04167981 */ /* 0x000762000c1e1500 */
[----:B------:R-:W-:-:S03]  /*05e0*/  LEA R16, R16, R15, 0x1 ;  /* 0x0000000f10107211 */ /* 0x000fc600078e08ff */
[----:B------:R4:W5:Y:S01]  /*05f0*/  LDG.E.U16 R9, desc[UR26][R8.64] ;  /* 0x0000001a08097981 */ /* 0x000962000c1e1500 */
[----:B------:R-:W-:-:S03]  /*0600*/  LEA R14, P2, R15, R18, 0x1 ;  /* 0x000000120f0e7211 */ /* 0x000fc600078408ff */
[----:B------:R0:W5:Y:S01]  /*0610*/  LDG.E.U16 R17, desc[UR26][R6.64] ;  /* 0x0000001a06117981 */ /* 0x000162000c1e1500 */
[----:B---3--:R-:W-:-:S03]  /*0620*/  LEA R4, P1, R3, R18, 0x1 ;  /* 0x0000001203047211 */ /* 0x008fc600078208ff */
[----:B------:R3:W5:Y:S01]  /*0630*/  LDG.E.U16 R11, desc[UR26][R10.64] ;  /* 0x0000001a0a0b7981 */ /* 0x000762000c1e1500 */
[----:B----4-:R-:W-:Y:S02]  /*0640*/  SHF.R.U32.HI R8, RZ, 0x4, R0 ;  /* 0x00000004ff087819 */ /* 0x010fe40000011600 */
[----:B------:R-:W-:Y:S01]  /*0650*/  LEA.HI.X.SX32 R5, R3, R20, 0x1, P1 ;  /* 0x0000001403057211 */ /* 0x000fe200008f0eff */
[----:B------:R-:W5:Y:S01]  /*0660*/  LDG.E.U16 R24, desc[UR26][R12.64] ;  /* 0x0000001a0c187981 */ /* 0x000f62000c1e1500 */
[----:B0-----:R-:W-:Y:S02]  /*0670*/  LEA R6, P1, R16, R18, 0x1 ;  /* 0x0000001210067211 */ /* 0x001fe400078208ff */
[----:B------:R-:W-:Y:S01]  /*0680*/  SGXT.U32 R8, R8, 0x3 ;  /* 0x000000030808781a */ /* 0x000fe20000000000 */
[----:B------:R0:W5:Y:S01]  /*0690*/  LDG.E.U16 R19, desc[UR26][R4.64] ;  /* 0x0000001a04137981 */ /* 0x000162000c1e1500 */
[-C--:B------:R-:W-:Y:S02]  /*06a0*/  LEA.HI.X.SX32 R15, R15, R20.reuse, 0x1, P2 ;  /* 0x000000140f0f7211 */ /* 0x080fe400010f0eff */
[----:B------:R-:W-:Y:S01]  /*06b0*/  LEA.HI.X.SX32 R7, R16, R20, 0x1, P1 ;  /* 0x0000001410077211 */ /* 0x000fe200008f0eff */
[----:B-1----:R-:W-:Y:S01]  /*06c0*/  IMAD R8, R8, R105, RZ ;  /* 0x0000006908087224 */ /* 0x002fe200078e02ff */
[----:B------:R-:W1:Y:S01]  /*06d0*/  LDC.64 R20, c[0x0][0x388] ;  /* 0x0000e200ff147b82 */ /* 0x000e620000000a00 */
[----:B------:R-:W-:Y:S01]  /*06e0*/  LOP3.LUT R3, R0, 0xf, RZ, 0xc0, !PT ;  /* 0x0000000f00037812 */ /* 0x000fe200078ec0ff */
[----:B------:R-:W-:Y:S01]  /*06f0*/  IMAD R104, R104, UR10, RZ ;  /* 0x0000000a68687c24 */ /* 0x000fe2000f8e02ff */
[----:B------:R-:W5:Y:S01]  /*0700*/  LDG.E.U16 R15, desc[UR26][R14.64] ;  /* 0x0000001a0e0f7981 */ /* 0x000f62000c1e1500 */
[----:B---3--:R-:W-:-:S03]  /*0710*/  LEA R10, R105, R8, 0x3 ;  /* 0x00000008690a7211 */ /* 0x008fc600078e18ff */
[----:B------:R3:W5:Y:S01]  /*0720*/  LDG.E.U16 R7, desc[UR26][R6.64] ;  /* 0x0000001a06077981 */ /* 0x000762000c1e1500 */
[----:B0-----:R-:W-:Y:S01]  /*0730*/  IMAD R4, R3, UR4, RZ ;  /* 0x0000000403047c24 */ /* 0x001fe2000f8e02ff */
[----:B---3--:R-:W-:-:S04]  /*0740*/  LEA R6, R105, R10, 0x3 ;  /* 0x0000000a69067211 */ /* 0x008fc800078e18ff */
[----:B------:R-:W-:-:S04]  /*0750*/  LEA R12, R105, R6, 0x3 ;  /* 0x00000006690c7211 */ /* 0x000fc800078e18ff */
[C---:B------:R-:W-:Y:S02]  /*0760*/  LEA R14, R105.reuse, R12, 0x3 ;  /* 0x0000000c690e7211 */ /* 0x040fe400078e18ff */
[----:B------:R-:W-:Y:S02]  /*0770*/  SHF.L.U32 R5, R4, 0x1, RZ ;  /* 0x0000000104057819 */ /* 0x000fe400000006ff */
[----:B------:R-:W-:Y:S02]  /*0780*/  SHF.L.U32 R3, R104, 0x1, RZ ;  /* 0x0000000168037819 */ /* 0x000fe400000006ff */
[----:B------:R-:W-:Y:S01]  /*0790*/  LEA R16, R105, R14, 0x3 ;  /* 0x0000000e69107211 */ /* 0x000fe200078e18ff */
[----:B------:R-:W-:Y:S01]  /*07a0*/  IMAD.HI R4, R4, 0x2, RZ ;  /* 0x0000000204047827 */ /* 0x000fe200078e02ff */
[----:B------:R-:W-:Y:S02]  /*07b0*/  SHF.R.U32.HI R13, RZ, 0x5, R0 ;  /* 0x00000005ff0d7819 */ /* 0x000fe40000011600 */
[----:B-1----:R-:W-:Y:S01]  /*07c0*/  IADD3 R71, P1, P2, R5, R20, R3 ;  /* 0x0000001405477210 */ /* 0x002fe20007a3e003 */
[----:B------:R-:W-:Y:S01]  /*07d0*/  IMAD.HI R104, R104, 0x2, RZ ;  /* 0x0000000268687827 */ /* 0x000fe200078e02ff */
[----:B------:R-:W-:-:S02]  /*07e0*/  LEA R18, R105, R16, 0x3 ;  /* 0x0000001069127211 */ /* 0x000fc400078e18ff */
[----:B------:R-:W-:Y:S02]  /*07f0*/  R2UR UR19, R13 ;  /* 0x000000000d1372ca */ /* 0x000fe400000e0000 */
[----:B------:R-:W-:Y:S02]  /*0800*/  IADD3.X R13, PT, PT, R4, R21, R104, P1, P2 ;  /* 0x00000015040d7210 */ /* 0x000fe40000fe4468 */
[C---:B------:R-:W-:Y:S02]  /*0810*/  LEA R4, R105.reuse, R18, 0x3 ;  /* 0x0000001269047211 */ /* 0x040fe400078e18ff */
[-C--:B------:R-:W-:Y:S02]  /*0820*/  LEA R102, P3, R6, R71.reuse, 0x1 ;  /* 0x0000004706667211 */ /* 0x080fe400078608ff */
[----:B------:R-:W-:Y:S02]  /*0830*/  LEA R20, R105, R4, 0x3 ;  /* 0x0000000469147211 */ /* 0x000fe400078e18ff */
[----:B------:R-:W-:-:S02]  /*0840*/  LEA R108, P1, R8, R71, 0x1 ;  /* 0x00000047086c7211 */ /* 0x000fc400078208ff */
[----:B------:R-:W-:Y:S02]  /*0850*/  LEA.HI.X.SX32 R103, R6, R13, 0x1, P3 ;  /* 0x0000000d06677211 */ /* 0x000fe400018f0eff */
[C---:B------:R-:W-:Y:S02]  /*0860*/  LEA R6, R105.reuse, R20, 0x3 ;  /* 0x0000001469067211 */ /* 0x040fe400078e18ff */
[----:B------:R-:W-:Y:S02]  /*0870*/  LEA R106, P2, R10, R71, 0x1 ;  /* 0x000000470a6a7211 */ /* 0x000fe400078408ff */
[-C--:B------:R-:W-:Y:S02]  /*0880*/  LEA.HI.X.SX32 R109, R8, R13.reuse, 0x1, P1 ;  /* 0x0000000d086d7211 */ /* 0x080fe400008f0eff */
[----:B------:R-:W-:Y:S02]  /*0890*/  LEA R8, R105, R6, 0x3 ;  /* 0x0000000669087211 */ /* 0x000fe400078e18ff */
[----:B------:R-:W-:-:S02]  /*08a0*/  LEA.HI.X.SX32 R107, R10, R13, 0x1, P2 ;  /* 0x0000000d0a6b7211 */ /* 0x000fc400010f0eff */
[-C--:B------:R-:W-:Y:S02]  /*08b0*/  LEA R92, P2, R14, R71.reuse, 0x1 ;  /* 0x000000470e5c7211 */ /* 0x080fe400078408ff */
[----:B------:R-:W-:Y:S02]  /*08c0*/  LEA R94, P1, R12, R71, 0x1 ;  /* 0x000000470c5e7211 */ /* 0x000fe400078208ff */
[----:B------:R-:W-:Y:S02]  /*08d0*/  LEA R10, R105, R8, 0x3 ;  /* 0x00000008690a7211 */ /* 0x000fe400078e18ff */
[-C--:B------:R-:W-:Y:S02]  /*08e0*/  LEA.HI.X.SX32 R93, R14, R13.reuse, 0x1, P2 ;  /* 0x0000000d0e5d7211 */ /* 0x080fe400010f0eff */
[----:B------:R-:W-:Y:S02]  /*08f0*/  LEA.HI.X.SX32 R95, R12, R13, 0x1, P1 ;  /* 0x0000000d0c5f7211 */ /* 0x000fe400008f0eff */
[----:B------:R-:W-:-:S02]  /*0900*/  LEA R86, P2, R4, R71, 0x1 ;  /* 0x0000004704567211 */ /* 0x000fc400078408ff */
[C---:B------:R-:W-:Y:S02]  /*0910*/  LEA R12, R105.reuse, R10, 0x3 ;  /* 0x0000000a690c7211 */ /* 0x040fe400078e18ff */
[----:B------:R-:W-:Y:S02]  /*0920*/  LEA R90, P3, R16, R71, 0x1 ;  /* 0x00000047105a7211 */ /* 0x000fe400078608ff */
[-C--:B------:R-:W-:Y:S02]  /*0930*/  LEA.HI.X.SX32 R87, R4, R13.reuse, 0x1, P2 ;  /* 0x0000000d04577211 */ /* 0x080fe400010f0eff */
[----:B------:R-:W-:Y:S02]  /*0940*/  LEA R4, R105, R12, 0x3 ;  /* 0x0000000c69047211 */ /* 0x000fe400078e18ff */
[----:B------:R-:W-:Y:S02]  /*0950*/  LEA.HI.X.SX32 R91, R16, R13, 0x1, P3 ;  /* 0x0000000d105b7211 */ /* 0x000fe400018f0eff */
[----:B------:R-:W-:-:S02]  /*0960*/  LEA R88, P1, R18, R71, 0x1 ;  /* 0x0000004712587211 */ /* 0x000fc400078208ff */
[----:B------:R-:W-:Y:S02]  /*0970*/  LEA R84, P3, R20, R71, 0x1 ;  /* 0x0000004714547211 */ /* 0x000fe400078608ff */
[----:B------:R-:W-:Y:S02]  /*0980*/  SHF.R.S32.HI R3, RZ, 0x6, R0 ;  /* 0x00000006ff037819 */ /* 0x000fe40000011400 */
[----:B------:R-:W-:Y:S02]  /*0990*/  LEA R14, R105, R4, 0x3 ;  /* 0x00000004690e7211 */ /* 0x000fe400078e18ff */
[-C--:B------:R-:W-:Y:S02]  /*09a0*/  LEA.HI.X.SX32 R89, R18, R13.reuse, 0x1, P1 ;  /* 0x0000000d12597211 */ /* 0x080fe400008f0eff */
[----:B------:R-:W-:Y:S02]  /*09b0*/  LEA.HI.X.SX32 R85, R20, R13, 0x1, P3 ;  /* 0x0000000d14557211 */ /* 0x000fe400018f0eff */
[----:B------:R-:W-:-:S02]  /*09c0*/  LEA R80, P2, R8, R71, 0x1 ;  /* 0x0000004708507211 */ /* 0x000fc400078408ff */
[-C--:B------:R-:W-:Y:S02]  /*09d0*/  LEA R82, P1, R6, R71.reuse, 0x1 ;  /* 0x0000004706527211 */ /* 0x080fe400078208ff */
[----:B------:R-:W-:Y:S02]  /*09e0*/  LEA R78, P3, R10, R71, 0x1 ;  /* 0x000000470a4e7211 */ /* 0x000fe400078608ff */
[----:B------:R-:W-:Y:S02]  /*09f0*/  SHF.L.U32 R68, R68, 0x1, RZ ;  /* 0x0000000144447819 */ /* 0x000fe400000006ff */
[----:B------:R-:W-:Y:S02]  /*0a00*/  SGXT R3, R3, 0x1 ;  /* 0x000000010303781a */ /* 0x000fe40000000200 */
[----:B------:R-:W-:Y:S02]  /*0a10*/  LEA R5, R105, R14, 0x3 ;  /* 0x0000000e69057211 */ /* 0x000fe400078e18ff */
[----:B------:R-:W-:-:S02]  /*0a20*/  LEA.HI.X.SX32 R81, R8, R13, 0x1, P2 ;  /* 0x0000000d08517211 */ /* 0x000fc400010f0eff */
[-C--:B------:R-:W-:Y:S02]  /*0a30*/  LEA.HI.X.SX32 R83, R6, R13.reuse, 0x1, P1 ;  /* 0x0000000d06537211 */ /* 0x080fe400008f0eff */
[----:B------:R-:W-:Y:S02]  /*0a40*/  LEA.HI.X.SX32 R79, R10, R13, 0x1, P3 ;  /* 0x0000000d0a4f7211 */ /* 0x000fe400018f0eff */
[-C--:B------:R-:W-:Y:S02]  /*0a50*/  LEA R74, P2, R4, R71.reuse, 0x1 ;  /* 0x00000047044a7211 */ /* 0x080fe400078408ff */
[----:B------:R-:W-:Y:S02]  /*0a60*/  LOP3.LUT R3, R68, 0x90, R3, 0x78, !PT ;  /* 0x0000009044037812 */ /* 0x000fe400078e7803 */
[-C--:B------:R-:W-:Y:S02]  /*0a70*/  LEA R76, P1, R12, R71.reuse, 0x1 ;  /* 0x000000470c4c7211 */ /* 0x080fe400078208ff */
[----:B------:R-:W-:-:S02]  /*0a80*/  LEA R72, P3, R14, R71, 0x1 ;  /* 0x000000470e487211 */ /* 0x000fc400078608ff */
[----:B------:R-:W-:Y:S02]  /*0a90*/  LEA R70, P4, R5, R71, 0x1 ;  /* 0x0000004705467211 */ /* 0x000fe400078808ff */
[----:B--2---:R-:W-:Y:S02]  /*0aa0*/  R2UR UR11, R23 ;  /* 0x00000000170b72ca */ /* 0x004fe400000e0000 */
[-C--:B------:R-:W-:Y:S02]  /*0ab0*/  LEA.HI.X.SX32 R75, R4, R13.reuse, 0x1, P2 ;  /* 0x0000000d044b7211 */ /* 0x080fe400010f0eff */
[-C--:B------:R-:W-:Y:S02]  /*0ac0*/  LEA.HI.X.SX32 R77, R12, R13.reuse, 0x1, P1 ;  /* 0x0000000d0c4d7211 */ /* 0x080fe400008f0eff */
[-C--:B------:R-:W-:Y:S02]  /*0ad0*/  LEA.HI.X.SX32 R73, R14, R13.reuse, 0x1, P3 ;  /* 0x0000000d0e497211 */ /* 0x080fe400018f0eff */
[----:B------:R-:W-:-:S02]  /*0ae0*/  LEA.HI.X.SX32 R71, R5, R13, 0x1, P4 ;  /* 0x0000000d05477211 */ /* 0x000fc400020f0eff */
[----:B------:R-:W-:Y:S01]  /*0af0*/  LOP3.LUT R4, R3, 0x20, RZ, 0x3c, !PT ;  /* 0x0000002003047812 */ /* 0x000fe200078e3cff */
[----:B------:R-:W-:Y:S06]  /*0b00*/  @P0 BRA `(.L_x_5) ;  /* 0x0000000000180947 */ /* 0x000fec0003800000 */
[----:B------:R-:W-:Y:S01]  /*0b10*/  ELECT P1, URZ, PT ;  /* 0x0000000000ff782f */ /* 0x000fe20003820000 */
[----:B------:R-:W-:Y:S01]  /*0b20*/  HFMA2 R5, -RZ, RZ, 0, 5.9604644775390625e-08 ;  /* 0x00000001ff057431 */ /* 0x000fe200000001ff */
[----:B------:R-:W-:Y:S01]  /*0b30*/  UMOV UR4, 0x40 ;  /* 0x0000004000047882 */ /* 0x000fe20000000000 */
[----:B------:R-:W-:Y:S01]  /*0b40*/  UVIRTCOUNT.DEALLOC.SMPOOL 0x80 ;  /* 0x000000800000784c */ /* 0x000fe20000000000 */
[----:B------:R-:W-:-:S09]  /*0b50*/  ULEA UR4, UR6, UR4, 0x18 ;  /* 0x0000000406047291 */ /* 0x000fd2000f8ec0ff */
[----:B------:R0:W-:Y:S03]  /*0b60*/  @P1 STS.U8 [UR4], R5 ;  /* 0x00000005ff001988 */ /* 0x0001e60008000004 */
.L_x_5:
[----:B------:R-:W-:Y:S01]  /*0b70*/  USHF.L.U32 UR4, UR19, 0x15, URZ ;  /* 0x0000001513047899 */ /* 0x000fe200080006ff */
[C---:B------:R-:W-:Y:S01]  /*0b80*/  LOP3.LUT R6, R3.reuse, 0x40, RZ, 0x3c, !PT ;  /* 0x0000004003067812 */ /* 0x040fe200078e3cff */
[----:B-----5:R-:W-:Y:S01]  /*0b90*/  STS.U16 [R3+UR12+0x3000], R22 ;  /* 0x0030001603007988 */ /* 0x020fe2000800040c */
[----:B------:R-:W-:Y:S01]  /*0ba0*/  LOP3.LUT R8, R3, 0x60, RZ, 0x3c, !PT ;  /* 0x0000006003087812 */ /* 0x000fe200078e3cff */
[----:B------:R-:W-:Y:S01]  /*0bb0*/  ULOP3.LUT UR4, UR4, 0x600000, URZ, 0xc0, !UPT ;  /* 0x0060000004047892 */ /* 0x000fe2000f8ec0ff */
[----:B------:R-:W-:Y:S01]  /*0bc0*/  LOP3.LUT P1, RZ, R0, 0x7f, RZ, 0xc0, !PT ;  /* 0x0000007f00ff7812 */ /* 0x000fe2000782c0ff */
[----:B------:R-:W-:Y:S01]  /*0bd0*/  STS.U16 [R3+UR12+0x3400], R24 ;  /* 0x0034001803007988 */ /* 0x000fe2000800040c */
[----:B------:R-:W-:Y:S01]  /*0be0*/  UMOV UR5, 0x1 ;  /* 0x0000000100057882 */ /* 0x000fe20000000000 */
[----:B------:R-:W-:Y:S01]  /*0bf0*/  UIADD3 UR13, UPT, UPT, UR11, UR4, URZ ;  /* 0x000000040b0d7290 */ /* 0x000fe2000fffe0ff */
[----:B------:R-:W-:Y:S01]  /*0c00*/  PRMT R10, RZ, 0x7610, R10 ;  /* 0x00007610ff0a7816 */ /* 0x000fe2000000000a */
[----:B------:R-:W-:Y:S01]  /*0c10*/  STS.U16 [R4+UR12+0x3100], R17 ;  /* 0x0031001104007988 */ /* 0x000fe2000800040c */
[----:B------:R-:W-:Y:S01]  /*0c20*/  UIADD3 UR14, UPT, UPT, UR12, 0x3800, URZ ;  /* 0x000038000c0e7890 */ /* 0x000fe2000fffe0ff */
[----:B------:R-:W-:Y:S01]  /*0c30*/  PRMT R12, RZ, 0x7610, R12 ;  /* 0x00007610ff0c7816 */ /* 0x000fe2000000000c */
[----:B------:R-:W1:Y:S01]  /*0c40*/  LDCU UR15, c[0x0][0x3f0] ;  /* 0x00007e00ff0f77ac */ /* 0x000e620008000800 */
[----:B------:R2:W-:Y:S01]  /*0c50*/  STS.U16 [R4+UR12+0x3500], R19 ;  /* 0x0035001304007988 */ /* 0x0005e2000800040c */
[----:B------:R-:W-:-:S02]  /*0c60*/  PRMT R14, RZ, 0x7610, R14 ;  /* 0x00007610ff0e7816 */ /* 0x000fc4000000000e */
[----:B------:R-:W-:Y:S01]  /*0c70*/  PRMT R16, RZ, 0x7610, R16 ;  /* 0x00007610ff107816 */ /* 0x000fe20000000010 */
[----:B------:R-:W-:Y:S01]  /*0c80*/  STS.U16 [R6+UR12+0x3200], R9 ;  /* 0x0032000906007988 */ /* 0x000fe2000800040c */
[----:B------:R-:W-:Y:S01]  /*0c90*/  VOTEU.ALL UP0, P1 ;  /* 0x0000000000ff7886 */ /* 0x000fe20000800000 */
[----:B------:R-:W-:Y:S01]  /*0ca0*/  VOTEU.ALL UP1, P1 ;  /* 0x0000000000ff7886 */ /* 0x000fe20000820000 */
[----:B------:R-:W-:Y:S01]  /*0cb0*/  PRMT R18, RZ, 0x7610, R18 ;  /* 0x00007610ff127816 */ /* 0x000fe20000000012 */
[----:B------:R3:W-:Y:S01]  /*0cc0*/  STS.U16 [R6+UR12+0x3600], R15 ;  /* 0x0036000f06007988 */ /* 0x0007e2000800040c */
[----:B------:R-:W-:Y:S01]  /*0cd0*/  PRMT R20, RZ, 0x7610, R20 ;  /* 0x00007610ff147816 */ /* 0x000fe20000000014 */
[----:B------:R-:W-:-:S04]  /*0ce0*/  @!UP0 UIADD3 UR6, UPT, UPT, -UR5, 0x100000, URZ ;  /* 0x0010000005068890 */ /* 0x000fc8000fffe1ff */
[----:B------:R-:W-:Y:S02]  /*0cf0*/  @!UP0 USHF.L.U32 UR7, UR6, 0xb, URZ ;  /* 0x0000000b06078899 */ /* 0x000fe400080006ff */
[----:B------:R-:W-:Y:S01]  /*0d00*/  @!UP0 USHF.L.U32 UR6, UR6, 0x1, URZ ;  /* 0x0000000106068899 */ /* 0x000fe200080006ff */
[----:B------:R-:W-:Y:S01]  /*0d10*/  STS.U16 [R8+UR12+0x3300], R11 ;  /* 0x0033000b08007988 */ /* 0x000fe2000800040c */
[----:B--2---:R-:W-:Y:S02]  /*0d20*/  PRMT R4, RZ, 0x7610, R4 ;  /* 0x00007610ff047816 */ /* 0x004fe40000000004 */
[----:B------:R-:W-:Y:S01]  /*0d30*/  PRMT R22, RZ, 0x7610, R22 ;  /* 0x00007610ff167816 */ /* 0x000fe20000000016 */
[----:B------:R2:W-:Y:S01]  /*0d40*/  STS.U16 [R8+UR12+0x3700], R7 ;  /* 0x0037000708007988 */ /* 0x0005e2000800040c */
[----:B-1----:R-:W-:Y:S02]  /*0d50*/  ISETP.LT.AND P2, PT, RZ, UR15, PT ;  /* 0x0000000fff007c0c */ /* 0x002fe4000bf41270 */
[----:B---3--:R-:W-:Y:S01]  /*0d60*/  PRMT R6, RZ, 0x7610, R6 ;  /* 0x00007610ff067816 */ /* 0x008fe20000000006 */
[----:B------:R-:W-:Y:S01]  /*0d70*/  STTM.16dp32bit_t0_t15.x8 tmem[UR13], RZ ;  /* 0x000000ff000079ed */ /* 0x000fe2000898000d */
[----:B------:R-:W-:Y:S01]  /*0d80*/  STTM.16dp32bit_t16_t31.x8 tmem[UR13+0x8], RZ ;  /* 0x000008ff000079ed */ /* 0x000fe200089a000d */
[----:B------:R-:W1:Y:S02]  /*0d90*/  FENCE.VIEW.ASYNC.T ;  /* 0x00000000000073c6 */ /* 0x000e640000000200 */
[----:B-1----:R-:W-:Y:S01]  /*0da0*/  BAR.SYNC.DEFER_BLOCKING 0x0 ;  /* 0x0000000000007b1d */ /* 0x002fe20000010000 */
[----:B------:R-:W-:-:S02]  /*0db0*/  PRMT R24, RZ, 0x7610, R24 ;  /* 0x00007610ff187816 */ /* 0x000fc40000000018 */
[----:B------:R-:W-:Y:S02]  /*0dc0*/  PRMT R26, RZ, 0x7610, R26 ;  /* 0x00007610ff1a7816 */ /* 0x000fe4000000001a */
[----:B--2---:R-:W-:Y:S02]  /*0dd0*/  PRMT R8, RZ, 0x7610, R8 ;  /* 0x00007610ff087816 */ /* 0x004fe40000000008 */
[----:B------:R-:W-:Y:S02]  /*0de0*/  PRMT R28, RZ, 0x7610, R28 ;  /* 0x00007610ff1c7816 */ /* 0x000fe4000000001c */
[----:B------:R-:W-:Y:S02]  /*0df0*/  PRMT R30, RZ, 0x7610, R30 ;  /* 0x00007610ff1e7816 */ /* 0x000fe4000000001e */
[----:B------:R-:W-:Y:S02]  /*0e00*/  PRMT R32, RZ, 0x7610, R32 ;  /* 0x00007610ff207816 */ /* 0x000fe40000000020 */
[----:B------:R-:W-:Y:S01]  /*0e10*/  PRMT R34, RZ, 0x7610, R34 ;  /* 0x00007610ff227816 */ /* 0x000fe20000000022 */
[----:B------:R-:W1:Y:S02]  /*0e20*/  FENCE.VIEW.ASYNC.S ;  /* 0x00000000000073c6 */ /* 0x000e640000000000 */
[----:B-1----:R1:W2:Y:S02]  /*0e30*/  @!UP1 SYNCS.EXCH.64 URZ, [UR14], UR6 ;  /* 0x000000060eff95b2 */ /* 0x0022a40008000100 */
[----:B--2---:R-:W-:Y:S06]  /*0e40*/  BAR.SYNC.DEFER_BLOCKING 0x0 ;  /* 0x0000000000007b1d */ /* 0x004fec0000010000 */
[----:B------:R-:W2:Y:S04]  /*0e50*/  @P2 LDG.E.U16 R10, desc[UR26][R108.64] ;  /* 0x0000001a6c0a2981 */ /* 0x000ea8000c1e1500 */
[----:B------:R-:W3:Y:S04]  /*0e60*/  @P2 LDG.E.U16 R12, desc[UR26][R106.64] ;  /* 0x0000001a6a0c2981 */ /* 0x000ee8000c1e1500 */
[----:B------:R-:W4:Y:S04]  /*0e70*/  @P2 LDG.E.U16 R14, desc[UR26][R102.64] ;  /* 0x0000001a660e2981 */ /* 0x000f28000c1e1500 */
        /* <DEDUP_REMOVED lines=12> */
[----:B------:R-:W4:Y:S01]  /*0f40*/  @P2 LDG.E.U16 R34, desc[UR26][R70.64] ;  /* 0x0000001a46222981 */ /* 0x000f22000c1e1500 */
[----:B-1----:R-:W-:-:S04]  /*0f50*/  @!UP0 UIADD3 UR6, UPT, UPT, -UR5, 0x100000, URZ ;  /* 0x0010000005068890 */ /* 0x002fc8000fffe1ff */
[----:B------:R-:W-:Y:S02]  /*0f60*/  @!UP0 USHF.L.U32 UR7, UR6, 0xb, URZ ;  /* 0x0000000b06078899 */ /* 0x000fe400080006ff */
[----:B------:R-:W-:Y:S01]  /*0f70*/  @!UP0 USHF.L.U32 UR6, UR6, 0x1, URZ ;  /* 0x0000000106068899 */ /* 0x000fe200080006ff */
[----:B------:R-:W-:Y:S01]  /*0f80*/  VOTEU.ALL UP1, P1 ;  /* 0x0000000000ff7886 */ /* 0x000fe20000820000 */
[----:B------:R-:W-:-:S04]  /*0f90*/  @!UP0 UIADD3 UR4, UPT, UPT, -UR5, 0x100000, URZ ;  /* 0x0010000005048890 */ /* 0x000fc8000fffe1ff */
[----:B------:R-:W-:Y:S02]  /*0fa0*/  @!UP0 USHF.L.U32 UR5, UR4, 0xb, URZ ;  /* 0x0000000b04058899 */ /* 0x000fe400080006ff */
[----:B------:R-:W-:Y:S02]  /*0fb0*/  @!UP0 USHF.L.U32 UR4, UR4, 0x1, URZ ;  /* 0x0000000104048899 */ /* 0x000fe400080006ff */
[----:B------:R-:W-:Y:S01]  /*0fc0*/  UIADD3 UR30, UPT, UPT, UR11, 0x100000, URZ ;  /* 0x001000000b1e7890 */ /* 0x000fe2000fffe0ff */
[----:B------:R-:W-:Y:S01]  /*0fd0*/  ISETP.EQ.U32.AND P3, PT, RZ, UR19, P2 ;  /* 0x00000013ff007c0c */ /* 0x000fe20009762070 */
[----:B------:R1:W0:Y:S01]  /*0fe0*/  @!UP1 SYNCS.EXCH.64 URZ, [UR12+0x3808], UR6 ;  /* 0x003808060cff95b2 */ /* 0x0002220008000100 */
[----:B------:R-:W-:Y:S01]  /*0ff0*/  VOTEU.ALL UP1, P1 ;  /* 0x0000000000ff7886 */ /* 0x000fe20000820000 */
[----:B-1----:R-:W-:Y:S02]  /*1000*/  UIADD3 UR6, UPT, UPT, UR12, 0x1000, URZ ;  /* 0x000010000c067890 */ /* 0x002fe4000fffe0ff */
[----:B--2---:R1:W-:Y:S04]  /*1010*/  STS.U16 [R3+UR12], R10 ;  /* 0x0000000a03007988 */ /* 0x0043e8000800040c */
[----:B---3--:R1:W-:Y:S04]  /*1020*/  STS.U16 [R3+UR12+0x100], R12 ;  /* 0x0001000c03007988 */ /* 0x0083e8000800040c */
[----:B----4-:R1:W-:Y:S04]  /*1030*/  STS.U16 [R3+UR12+0x200], R14 ;  /* 0x0002000e03007988 */ /* 0x0103e8000800040c */
[----:B------:R1:W-:Y:S04]  /*1040*/  STS.U16 [R3+UR12+0x300], R4 ;  /* 0x0003000403007988 */ /* 0x0003e8000800040c */
        /* <DEDUP_REMOVED lines=11> */
[----:B------:R1:W-:Y:S01]  /*1100*/  STS.U16 [R3+UR12+0xf00], R34 ;  /* 0x000f002203007988 */ /* 0x0003e2000800040c */
[----:B0-----:R0:W-:Y:S06]  /*1110*/  MEMBAR.ALL.CTA ;  /* 0x0000000000007992 */ /* 0x0011ec0000008000 */
[----:B0-----:R-:W-:Y:S04]  /*1120*/  FENCE.VIEW.ASYNC.S ;  /* 0x00000000000073c6 */ /* 0x001fe80000000000 */
[----:B------:R-:W0:Y:S02]  /*1130*/  FENCE.VIEW.ASYNC.S ;  /* 0x00000000000073c6 */ /* 0x000e240000000000 */
[----:B0-----:R1:W0:Y:S02]  /*1140*/  @!UP1 SYNCS.EXCH.64 URZ, [UR12+0x1000], UR4 ;  /* 0x001000040cff95b2 */ /* 0x0012240008000100 */
[----:B0-----:R-:W-:Y:S06]  /*1150*/  BAR.SYNC.DEFER_BLOCKING 0x0 ;  /* 0x0000000000007b1d */ /* 0x001fec0000010000 */
[----:B-1----:R-:W-:Y:S05]  /*1160*/  @!P3 BRA `(.L_x_6) ;  /* 0x00000000003cb947 */ /* 0x002fea0003800000 */
[----:B------:R-:W-:Y:S02]  /*1170*/  UIADD3 UR4, UPT, UPT, UR12, 0x3000, URZ ;  /* 0x000030000c047890 */ /* 0x000fe4000fffe0ff */
[----:B------:R-:W-:Y:S02]  /*1180*/  USHF.R.U32.HI UR16, URZ, 0x4, UR12 ;  /* 0x00000004ff107899 */ /* 0x000fe4000801160c */
[----:B------:R-:W-:Y:S02]  /*1190*/  USHF.R.U32.HI UR4, URZ, 0x4, UR4 ;  /* 0x00000004ff047899 */ /* 0x000fe40008011604 */
[----:B------:R-:W-:Y:S02]  /*11a0*/  USGXT.U32 UR16, UR16, 0xe ;  /* 0x0000000e1010789a */ /* 0x000fe40008000000 */
[----:B------:R-:W-:Y:S01]  /*11b0*/  USGXT.U32 UR8, UR4, 0xe ;  /* 0x0000000e0408789a */ /* 0x000fe20008000000 */
[----:B------:R-:W-:Y:S02]  /*11c0*/  UMOV UR5, URZ ;  /* 0x000000ff00057c82 */ /* 0x000fe40008000000 */
[----:B------:R-:W-:Y:S01]  /*11d0*/  UMOV UR4, UR6 ;  /* 0x0000000600047c82 */ /* 0x000fe20008000000 */
[----:B------:R-:W-:Y:S01]  /*11e0*/  UMOV UR20, 0x0 ;  /* 0x0000000000147882 */ /* 0x000fe20000000000 */
[----:B------:R-:W-:Y:S01]  /*11f0*/  UMOV UR21, 0x4208490 ;  /* 0x0420849000157882 */ /* 0x000fe20000000000 */
[----:B------:R-:W-:Y:S01]  /*1200*/  UMOV UR17, 0xc0004010 ;  /* 0xc000401000117882 */ /* 0x000fe20000000000 */
[----:B------:R-:W-:Y:S01]  /*1210*/  UMOV UR9, 0x40004040 ;  /* 0x4000404000097882 */ /* 0x000fe20000000000 */
[----:B------:R-:W-:Y:S01]  /*1220*/  UMOV UR4, UR4 ;  /* 0x0000000400047c82 */ /* 0x000fe20008000000 */
[----:B------:R0:W-:Y:S01]  /*1230*/  UTCHMMA gdesc[UR8], gdesc[UR16], tmem[UR30], tmem[UR20], idesc[UR21], !UPT ;  /* 0x00ff1410080075ea */ /* 0x0001e2000f80001e */
[----:B------:R0:W-:Y:S01]  /*1240*/  UTCBAR [UR4], URZ ;  /* 0x000000ff040073e9 */ /* 0x0001e200080000ff */
[----:B------:R-:W-:-:S02]  /*1250*/  NOP ;  /* 0x0000000000007918 */ /* 0x000fc40000000000 */
.L_x_6:
[----:B------:R-:W-:Y:S05]  /*1260*/  @!P2 BRA `(.L_x_7) ;  /* 0x000000000008a947 */ /* 0x000fea0003800000 */
[----:B------:R-:W1:Y:S02]  /*1270*/  SYNCS.PHASECHK.TRANS64.TRYWAIT P4, [UR12+0x1000], RZ ;  /* 0x001000ffff0075a7 */ /* 0x000e64000808110c */
[----:B-1----:R-:W-:Y:S05]  /*1280*/  @!P4 BRA `(.L_x_8) ;  /* 0x000000580064c947 */ /* 0x002fea0003800000 */
.L_x_7:
[----:B------:R-:W-:Y:S01]  /*1290*/  BAR.SYNC.DEFER_BLOCKING 0x0 ;  /* 0x0000000000007b1d */ /* 0x000fe20000010000 */
[----:B------:R-:W-:-:S05]  /*12a0*/  PRMT R155, RZ, 0x7610, R155 ;  /* 0x00007610ff9b7816 */ /* 0x000fca000000009b */
[----:B0-----:R-:W0:Y:S02]  /*12b0*/  LDCU UR8, c[0x0][0x3a8] ;  /* 0x00007500ff0877ac */ /* 0x001e240008000800 */
[----:B------:R-:W1:Y:S01]  /*12c0*/  LDC R119, c[0x0][0x3d8] ;  /* 0x0000f600ff777b82 */ /* 0x000e620000000800 */
[----:B------:R-:W-:Y:S01]  /*12d0*/  LDTM.16dp32bit_t0_t15.x64 R4, tmem[UR13+0x100000] ;  /* 0x1000000d000479ee */ /* 0x000fe20008b00000 */
[----:B------:R-:W0:Y:S01]  /*12e0*/  LDTM.16dp32bit_t16_t31.x64 R4, tmem[UR13+0x100040] ;  /* 0x1000400d000479ee */ /* 0x000e220008b20000 */
[----:B------:R-:W2:Y:S01]  /*12f0*/  LDCU.64 UR16, c[0x0][0x3d0] ;  /* 0x00007a00ff1077ac */ /* 0x000ea20008000a00 */
[----:B------:R-:W-:Y:S02]  /*1300*/  PRMT R150, RZ, 0x7610, R150 ;  /* 0x00007610ff967816 */ /* 0x000fe40000000096 */
[----:B------:R-:W-:Y:S02]  /*1310*/  PRMT R153, RZ, 0x7610, R153 ;  /* 0x00007610ff997816 */ /* 0x000fe40000000099 */
[----:B------:R-:W-:-:S02]  /*1320*/  PRMT R151, RZ, 0x7610, R151 ;  /* 0x00007610ff977816 */ /* 0x000fc40000000097 */
[----:B------:R-:W-:Y:S02]  /*1330*/  PRMT R152, RZ, 0x7610, R152 ;  /* 0x00007610ff987816 */ /* 0x000fe40000000098 */
[----:B------:R-:W-:Y:S02]  /*1340*/  PRMT R116, RZ, 0x7610, R116 ;  /* 0x00007610ff747816 */ /* 0x000fe40000000074 */
[----:B------:R-:W-:Y:S02]  /*1350*/  PRMT R135, RZ, 0x7610, R135 ;  /* 0x00007610ff877816 */ /* 0x000fe40000000087 */
[----:B------:R-:W-:Y:S01]  /*1360*/  PRMT R149, RZ, 0x7610, R149 ;  /* 0x00007610ff957816 */ /* 0x000fe20000000095 */
[----:B------:R-:W3:Y:S01]  /*1370*/  @!P1 SYNCS.CCTL.IV [UR12+0x1000] ;  /* 0x00100000ff0099b1 */ /* 0x000ee2000800000c */
[----:B------:R-:W-:Y:S01]  /*1380*/  PRMT R148, RZ, 0x7610, R148 ;  /* 0x00007610ff947816 */ /* 0x000fe20000000094 */
[----:B------:R-:W-:Y:S01]  /*1390*/  NOP ;  /* 0x0000000000007918 */ /* 0x000fe20000000000 */
[----:B--2---:R-:W-:Y:S01]  /*13a0*/  UIMAD UR16, UR10, UR16, URZ ;  /* 0x000000100a1072a4 */ /* 0x004fe2000f8e02ff */
[----:B0-----:R-:W-:Y:S01]  /*13b0*/  FMUL R69, R4, UR8 ;  /* 0x0000000804457c20 */ /* 0x001fe20008400000 */
[----:B------:R-:W-:Y:S01]  /*13c0*/  FMUL R96, R5, UR8 ;  /* 0x0000000805607c20 */ /* 0x000fe20008400000 */
[----:B------:R-:W-:Y:S01]  /*13d0*/  FMUL R97, R6, UR8 ;  /* 0x0000000806617c20 */ /* 0x000fe20008400000 */
[----:B------:R-:W-:Y:S01]  /*13e0*/  FMUL R98, R7, UR8 ;  /* 0x0000000807627c20 */ /* 0x000fe20008400000 */
[----:B------:R-:W-:Y:S01]  /*13f0*/  FMUL R99, R8, UR8 ;  /* 0x0000000808637c20 */ /* 0x000fe20008400000 */
[----:B------:R-:W-:Y:S01]  /*1400*/  FMUL R100, R50, UR8 ;  /* 0x0000000832647c20 */ /* 0x000fe20008400000 */
[----:B------:R-:W-:Y:S01]  /*1410*/  USHF.L.U32 UR7, UR16, 0x1, URZ ;  /* 0x0000000110077899 */ /* 0x000fe200080006ff */
[----:B------:R-:W-:Y:S01]  /*1420*/  FMNMX3 R97, R69, R96, R97, !PT ;  /* 0x0000006045617276 */ /* 0x000fe20007800061 */
[----:B------:R-:W-:Y:S01]  /*1430*/  FMUL R69, R9, UR8 ;  /* 0x0000000809457c20 */ /* 0x000fe20008400000 */
[----:B------:R-:W-:Y:S01]  /*1440*/  FMUL R96, R10, UR8 ;  /* 0x000000080a607c20 */ /* 0x000fe20008400000 */
[----:B------:R-:W-:Y:S01]  /*1450*/  UIMAD.WIDE UR4, UR16, 0x2, URZ ;  /* 0x00000002100478a5 */ /* 0x000fe2000f8e02ff */
[----:B------:R-:W-:Y:S01]  /*1460*/  FMNMX3 R99, R97, R98, R99, !PT ;  /* 0x0000006261637276 */ /* 0x000fe20007800063 */
[----:B------:R-:W-:Y:S01]  /*1470*/  FMUL R97, R11, UR8 ;  /* 0x000000080b617c20 */ /* 0x000fe20008400000 */
[----:B------:R-:W-:-:S02]  /*1480*/  FMUL R98, R12, UR8 ;  /* 0x000000080c627c20 */ /* 0x000fc40008400000 */
[----:B------:R-:W-:Y:S01]  /*1490*/  FMNMX3 R99, R99, R69, R96, !PT ;  /* 0x0000004563637276 */ /* 0x000fe20007800060 */
[----:B------:R-:W-:Y:S01]  /*14a0*/  FMUL R69, R13, UR8 ;  /* 0x000000080d457c20 */ /* 0x000fe20008400000 */
[----:B------:R-:W-:Y:S02]  /*14b0*/  FMUL R96, R14, UR8 ;  /* 0x000000080e607c20 */ /* 0x000fe40008400000 */
[----:B------:R-:W-:Y:S01]  /*14c0*/  FMNMX3 R99, R99, R97, R98, !PT ;  /* 0x0000006163637276 */ /* 0x000fe20007800062 */
[----:B------:R-:W-:Y:S01]  /*14d0*/  FMUL R97, R15, UR8 ;  /* 0x000000080f617c20 */ /* 0x000fe20008400000 */
[----:B------:R-:W-:Y:S02]  /*14e0*/  FMUL R98, R16, UR8 ;  /* 0x0000000810627c20 */ /* 0x000fe40008400000 */
        /* <DEDUP_REMOVED lines=56> */
[----:B------:R-:W0:Y:S02]  /*1870*/  LDC.64 R100, c[0x0][0x390] ;  /* 0x0000e400ff647b82 */ /* 0x000e240000000a00 */
        /* <DEDUP_REMOVED lines=19> */
[----:B------:R-:W-:-:S03]  /*19b0*/  FMUL R69, R67, UR8 ;  /* 0x0000000843457c20 */ /* 0x000fc60008400000 */
[----:B------:R-:W-:-:S04]  /*19c0*/  FMNMX3 R96, R96, R97, R98, !PT ;  /* 0x0000006160607276 */ /* 0x000fc80007800062 */
[----:B------:R-:W-:-:S05]  /*19d0*/  FMNMX R69, R69, R96, !PT ;  /* 0x0000006045457209 */ /* 0x000fca0007800000 */
[----:B------:R-:W2:Y:S02]  /*19e0*/  SHFL.BFLY PT, R104, R69, 0x10, 0x1f ;  /* 0x0e001f0045687f89 */ /* 0x000ea400000e0000 */
[----:B--2---:R-:W-:-:S05]  /*19f0*/  FMNMX3 R104, R69, -INF , R104, !PT ;  /* 0xff80000045687876 */ /* 0x004fca0007800068 */
[--C-:B------:R-:W-:Y:S01]  /*1a00*/  FFMA R7, R7, UR8, -R104.reuse ;  /* 0x0000000807077c23 */ /* 0x100fe20008000868 */
[--C-:B------:R-:W-:Y:S01]  /*1a10*/  FFMA R8, R8, UR8, -R104.reuse ;  /* 0x0000000808087c23 */ /* 0x100fe20008000868 */
[C---:B-1----:R-:W-:Y:S01]  /*1a20*/  SHF.L.U32 R123, R119.reuse, 0x1, RZ ;  /* 0x00000001777b7819 */ /* 0x042fe200000006ff */
[----:B------:R-:W-:Y:S02]  /*1a30*/  IMAD R133, R119, 0x6, RZ ;  /* 0x0000000677857824 */ /* 0x000fe400078e02ff */
[----:B------:R-:W-:Y:S01]  /*1a40*/  FMUL R69, R7, 1.4426950216293334961 ;  /* 0x3fb8aa3b07457820 */ /* 0x000fe20000400000 */
[----:B------:R-:W-:Y:S01]  /*1a50*/  LOP3.LUT R7, R0, 0x7f, RZ, 0xc0, !PT ;  /* 0x0000007f00077812 */ /* 0x000fe200078ec0ff */
[----:B------:R-:W-:Y:S01]  /*1a60*/  FMUL R97, R8, 1.4426950216293334961 ;  /* 0x3fb8aa3b08617820 */ /* 0x000fe20000400000 */
[--C-:B------:R-:W-:Y:S01]  /*1a70*/  FFMA R4, R4, UR8, -R104.reuse ;  /* 0x0000000804047c23 */ /* 0x100fe20008000868 */
[----:B------:R-:W-:Y:S01]  /*1a80*/  FFMA R5, R5, UR8, -R104 ;  /* 0x0000000805057c23 */ /* 0x000fe20008000868 */
[----:B------:R-:W-:Y:S01]  /*1a90*/  LEA R121, R119, R119, 0x1 ;  /* 0x0000007777797211 */ /* 0x000fe200078e08ff */
[----:B------:R-:W-:-:S02]  /*1aa0*/  IMAD R8, R7, UR17, RZ ;  /* 0x0000001107087c24 */ /* 0x000fc4000f8e02ff */
[----:B------:R-:W-:Y:S01]  /*1ab0*/  FMUL R4, R4, 1.4426950216293334961 ;  /* 0x3fb8aa3b04047820 */ /* 0x000fe20000400000 */
[----:B------:R-:W-:Y:S02]  /*1ac0*/  IMAD R127, R119, 0xa, RZ ;  /* 0x0000000a777f7824 */ /* 0x000fe400078e02ff */
[----:B------:R-:W-:Y:S01]  /*1ad0*/  FMUL R5, R5, 1.4426950216293334961 ;  /* 0x3fb8aa3b05057820 */ /* 0x000fe20000400000 */
[C---:B------:R-:W-:Y:S01]  /*1ae0*/  IMAD.HI R96, R8.reuse, 0x2, RZ ;  /* 0x0000000208607827 */ /* 0x040fe200078e02ff */
[----:B------:R-:W-:-:S03]  /*1af0*/  SHF.L.U32 R111, R8, 0x1, RZ ;  /* 0x00000001086f7819 */ /* 0x000fc600000006ff */
[----:B------:R-:W-:Y:S01]  /*1b00*/  FFMA R6, R6, UR8, -R104 ;  /* 0x0000000806067c23 */ /* 0x000fe20008000868 */
[----:B------:R1:W-:Y:S01]  /*1b10*/  MUFU.EX2 R7, R97 ;  /* 0x0000006100077308 */ /* 0x0003e20000000800 */
[C---:B------:R-:W-:Y:S01]  /*1b20*/  SHF.L.U32 R137, R119.reuse, 0x2, RZ ;  /* 0x0000000277897819 */ /* 0x040fe200000006ff */
[----:B------:R-:W-:Y:S01]  /*1b30*/  IMAD R99, R119, 0xc, RZ ;  /* 0x0000000c77637824 */ /* 0x000fe200078e02ff */
[----:B0-----:R-:W-:Y:S01]  /*1b40*/  IADD3 R110, P4, P5, R111, UR7, R100 ;  /* 0x000000076f6e7c10 */ /* 0x001fe2000fd9e064 */
[C---:B------:R-:W-:Y:S01]  /*1b50*/  IMAD R165, R119.reuse, 0x12, RZ ;  /* 0x0000001277a57824 */ /* 0x040fe200078e02ff */
[C---:B------:R-:W-:Y:S01]  /*1b60*/  LEA R131, R119.reuse, -R119, 0x3 ;  /* 0x8000007777837211 */ /* 0x040fe200078e18ff */
[C---:B------:R-:W-:Y:S01]  /*1b70*/  IMAD R163, R119.reuse, 0x14, RZ ;  /* 0x0000001477a37824 */ /* 0x040fe200078e02ff */
[----:B------:R-:W-:Y:S01]  /*1b80*/  IADD3.X R111, PT, PT, R96, UR5, R101, P4, P5 ;  /* 0x00000005606f7c10 */ /* 0x000fe2000a7ea465 */
[----:B------:R-:W-:Y:S01]  /*1b90*/  IMAD R141, R119, 0xb, RZ ;  /* 0x0000000b778d7824 */ /* 0x000fe200078e02ff */
[-C--:B------:R-:W-:Y:S01]  /*1ba0*/  IADD3 R124, P6, PT, R123, R110.reuse, RZ ;  /* 0x0000006e7b7c7210 */ /* 0x080fe20007fde0ff */
[----:B------:R-:W-:Y:S01]  /*1bb0*/  IMAD R161, R119, 0x16, RZ ;  /* 0x0000001677a17824 */ /* 0x000fe200078e02ff */
[-C--:B------:R-:W-:Y:S01]  /*1bc0*/  IADD3 R120, P5, PT, R133, R110.reuse, RZ ;  /* 0x0000006e85787210 */ /* 0x080fe20007fbe0ff */
[C---:B-1----:R-:W-:Y:S01]  /*1bd0*/  IMAD R97, R119.reuse, 0xe, RZ ;  /* 0x0000000e77617824 */ /* 0x042fe200078e02ff */
[CC--:B------:R-:W-:Y:S01]  /*1be0*/  LEA R122, P4, R119.reuse, R110.reuse, 0x2 ;  /* 0x0000006e777a7211 */ /* 0x0c0fe200078810ff */
[C---:B------:R-:W-:Y:S01]  /*1bf0*/  IMAD R159, R119.reuse, 0x18, RZ ;  /* 0x00000018779f7824 */ /* 0x040fe200078e02ff */
[CC--:B------:R-:W-:Y:S01]  /*1c00*/  LEA.HI.X.SX32 R125, R119.reuse, R111.reuse, 0x1, P6 ;  /* 0x0000006f777d7211 */ /* 0x0c0fe200030f0eff */
[C---:B------:R-:W-:Y:S01]  /*1c10*/  IMAD R139, R119.reuse, 0xd, RZ ;  /* 0x0000000d778b7824 */ /* 0x040fe200078e02ff */
[CC--:B------:R-:W-:Y:S01]  /*1c20*/  LEA R118, P6, R119.reuse, R110.reuse, 0x3 ;  /* 0x0000006e77767211 */ /* 0x0c0fe200078c18ff */
[----:B------:R-:W-:Y:S01]  /*1c30*/  IMAD R147, R119, 0x1a, RZ ;  /* 0x0000001a77937824 */ /* 0x000fe200078e02ff */
[----:B------:R-:W-:Y:S01]  /*1c40*/  LEA.HI.X.SX32 R121, R121, R111, 0x1, P5 ;  /* 0x0000006f79797211 */ /* 0x000fe200028f0eff */
[C---:B------:R-:W-:Y:S01]  /*1c50*/  IMAD R145, R119.reuse, 0x1c, RZ ;  /* 0x0000001c77917824 */ /* 0x040fe200078e02ff */
[C---:B------:R-:W-:Y:S01]  /*1c60*/  LEA R96, R119.reuse, R119, 0x2 ;  /* 0x0000007777607211 */ /* 0x040fe200078e10ff */
[----:B------:R-:W-:Y:S01]  /*1c70*/  IMAD R143, R119, 0x1e, RZ ;  /* 0x0000001e778f7824 */ /* 0x000fe200078e02ff */
[-C--:B------:R-:W-:Y:S01]  /*1c80*/  IADD3 R136, P5, PT, R127, R110.reuse, RZ ;  /* 0x0000006e7f887210 */ /* 0x080fe20007fbe0ff */
[----:B------:R-:W-:Y:S01]  /*1c90*/  FMUL R6, R6, 1.4426950216293334961 ;  /* 0x3fb8aa3b06067820 */ /* 0x000fe20000400000 */
[----:B------:R-:W-:Y:S01]  /*1ca0*/  LEA.HI.X.SX32 R123, R123, R111, 0x1, P4 ;  /* 0x0000006f7b7b7211 */ /* 0x000fe200020f0eff */
[----:B------:R-:W-:Y:S01]  /*1cb0*/  MUFU.EX2 R4, R4 ;  /* 0x0000000400047308 */ /* 0x000fe20000000800 */
[----:B------:R-:W-:Y:S01]  /*1cc0*/  SHF.L.U32 R113, R119, 0x3, RZ ;  /* 0x0000000377717819 */ /* 0x000fe200000006ff */
[--C-:B------:R-:W-:Y:S01]  /*1cd0*/  FFMA R9, R9, UR8, -R104.reuse ;  /* 0x0000000809097c23 */ /* 0x100fe20008000868 */
[CC--:B------:R-:W-:Y:S01]  /*1ce0*/  LEA R129, R119.reuse, R119.reuse, 0x3 ;  /* 0x0000007777817211 */ /* 0x0c0fe200078e18ff */
[--C-:B------:R-:W-:Y:S01]  /*1cf0*/  FFMA R10, R10, UR8, -R104.reuse ;  /* 0x000000080a0a7c23 */ /* 0x100fe20008000868 */
[----:B------:R-:W-:Y:S01]  /*1d00*/  LEA R157, R119, -R119, 0x4 ;  /* 0x80000077779d7211 */ /* 0x000fe200078e20ff */
[--C-:B------:R-:W-:Y:S01]  /*1d10*/  FFMA R11, R11, UR8, -R104.reuse ;  /* 0x000000080b0b7c23 */ /* 0x100fe20008000868 */
[-C--:B------:R-:W-:Y:S01]  /*1d20*/  LEA R112, P4, R119, R110.reuse, 0x4 ;  /* 0x0000006e77707211 */ /* 0x080fe200078820ff */
[----:B------:R-:W0:Y:S01]  /*1d30*/  MUFU.EX2 R5, R5 ;  /* 0x0000000500057308 */ /* 0x000e220000000800 */
[-C--:B------:R-:W-:Y:S01]  /*1d40*/  LEA.HI.X.SX32 R119, R137, R111.reuse, 0x1, P6 ;  /* 0x0000006f89777211 */ /* 0x080fe200030f0eff */
[--C-:B------:R-:W-:Y:S01]  /*1d50*/  FFMA R12, R12, UR8, -R104.reuse ;  /* 0x000000080c0c7c23 */ /* 0x100fe20008000868 */
[-C--:B------:R-:W-:Y:S01]  /*1d60*/  LEA.HI.X.SX32 R137, R96, R111.reuse, 0x1, P5 ;  /* 0x0000006f60897211 */ /* 0x080fe200028f0eff */
[----:B------:R-:W-:Y:S01]  /*1d70*/  FMUL R98, R9, 1.4426950216293334961 ;  /* 0x3fb8aa3b09627820 */ /* 0x000fe20000400000 */
[-C--:B------:R-:W-:Y:S01]  /*1d80*/  IADD3 R130, P5, PT, R97, R110.reuse, RZ ;  /* 0x0000006e61827210 */ /* 0x080fe20007fbe0ff */
[--C-:B------:R-:W-:Y:S01]  /*1d90*/  FFMA R13, R13, UR8, -R104.reuse ;  /* 0x000000080d0d7c23 */ /* 0x100fe20008000868 */
[----:B------:R-:W-:Y:S01]  /*1da0*/  FMUL R9, R10, 1.4426950216293334961 ;  /* 0x3fb8aa3b0a097820 */ /* 0x000fe20000400000 */
[----:B------:R-:W1:Y:S01]  /*1db0*/  MUFU.EX2 R6, R6 ;  /* 0x0000000600067308 */ /* 0x000e620000000800 */
[-C--:B------:R-:W-:Y:S01]  /*1dc0*/  LEA.HI.X.SX32 R131, R131, R111.reuse, 0x1, P5 ;  /* 0x0000006f83837211 */ /* 0x080fe200028f0eff */
[--C-:B------:R-:W-:Y:S01]  /*1dd0*/  FFMA R14, R14, UR8, -R104.reuse ;  /* 0x000000080e0e7c23 */ /* 0x100fe20008000868 */
[-C--:B------:R-:W-:Y:S01]  /*1de0*/  IADD3 R126, P5, PT, R163, R110.reuse, RZ ;  /* 0x0000006ea37e7210 */ /* 0x080fe20007fbe0ff */
[----:B------:R-:W-:Y:S01]  /*1df0*/  FMUL R10, R11, 1.4426950216293334961 ;  /* 0x3fb8aa3b0b0a7820 */ /* 0x000fe20000400000 */
[-C--:B------:R-:W-:Y:S01]  /*1e00*/  LEA.HI.X.SX32 R113, R113, R111.reuse, 0x1, P4 ;  /* 0x0000006f71717211 */ /* 0x080fe200020f0eff */
[--C-:B------:R-:W-:Y:S01]  /*1e10*/  FFMA R15, R15, UR8, -R104.reuse ;  /* 0x000000080f0f7c23 */ /* 0x100fe20008000868 */
[-C--:B------:R-:W-:Y:S01]  /*1e20*/  IADD3 R146, P4, PT, R161, R110.reuse, RZ ;  /* 0x0000006ea1927210 */ /* 0x080fe20007f9e0ff */
[----:B------:R-:W2:Y:S01]  /*1e30*/  MUFU.EX2 R69, R69 ;  /* 0x0000004500457308 */ /* 0x000ea20000000800 */
[----:B------:R-:W-:Y:S01]  /*1e40*/  FMUL R11, R12, 1.4426950216293334961 ;  /* 0x3fb8aa3b0c0b7820 */ /* 0x000fe20000400000 */
[--C-:B------:R-:W-:Y:S01]  /*1e50*/  FFMA R16, R16, UR8, -R104.reuse ;  /* 0x0000000810107c23 */ /* 0x100fe20008000868 */
[----:B------:R-:W-:Y:S01]  /*1e60*/  FMUL R12, R13, 1.4426950216293334961 ;  /* 0x3fb8aa3b0d0c7820 */ /* 0x000fe20000400000 */
[--C-:B------:R-:W-:Y:S01]  /*1e70*/  FFMA R17, R17, UR8, -R104.reuse ;  /* 0x0000000811117c23 */ /* 0x100fe20008000868 */
[-C--:B------:R-:W-:Y:S01]  /*1e80*/  LEA.HI.X.SX32 R127, R127, R111.reuse, 0x1, P5 ;  /* 0x0000006f7f7f7211 */ /* 0x080fe200028f0eff */
[----:B------:R-:W-:Y:S01]  /*1e90*/  FMUL R13, R14, 1.4426950216293334961 ;  /* 0x3fb8aa3b0e0d7820 */ /* 0x000fe20000400000 */
[--C-:B------:R-:W-:Y:S01]  /*1ea0*/  FFMA R18, R18, UR8, -R104.reuse ;  /* 0x0000000812127c23 */ /* 0x100fe20008000868 */
[-C--:B------:R-:W-:Y:S01]  /*1eb0*/  IADD3 R142, P5, PT, R147, R110.reuse, RZ ;  /* 0x0000006e938e7210 */ /* 0x080fe20007fbe0ff */
[----:B------:R-:W-:Y:S01]  /*1ec0*/  FMUL R14, R15, 1.4426950216293334961 ;  /* 0x3fb8aa3b0f0e7820 */ /* 0x000fe20000400000 */
[--C-:B------:R-:W-:Y:S01]  /*1ed0*/  FFMA R19, R19, UR8, -R104.reuse ;  /* 0x0000000813137c23 */ /* 0x100fe20008000868 */
[-C--:B------:R-:W-:Y:S01]  /*1ee0*/  LEA.HI.X.SX32 R147, R141, R111.reuse, 0x1, P4 ;  /* 0x0000006f8d937211 */ /* 0x080fe200020f0eff */
[----:B------:R-:W-:Y:S01]  /*1ef0*/  FMUL R15, R16, 1.4426950216293334961 ;  /* 0x3fb8aa3b100f7820 */ /* 0x000fe20000400000 */
[--C-:B------:R-:W-:Y:S01]  /*1f00*/  FFMA R20, R20, UR8, -R104.reuse ;  /* 0x0000000814147c23 */ /* 0x100fe20008000868 */
[----:B------:R-:W-:Y:S01]  /*1f10*/  IADD3 R140, P4, PT, R145, R110, RZ ;  /* 0x0000006e918c7210 */ /* 0x000fe20007f9e0ff */
[----:B------:R-:W-:Y:S01]  /*1f20*/  FMUL R16, R17, 1.4426950216293334961 ;  /* 0x3fb8aa3b11107820 */ /* 0x000fe20000400000 */
[--C-:B------:R-:W-:Y:S01]  /*1f30*/  FFMA R21, R21, UR8, -R104.reuse ;  /* 0x0000000815157c23 */ /* 0x100fe20008000868 */
[----:B------:R-:W-:Y:S01]  /*1f40*/  FMUL R17, R18, 1.4426950216293334961 ;  /* 0x3fb8aa3b12117820 */ /* 0x000fe20000400000 */
[--C-:B------:R-:W-:Y:S01]  /*1f50*/  FFMA R22, R22, UR8, -R104.reuse ;  /* 0x0000000816167c23 */ /* 0x100fe20008000868 */
[----:B------:R-:W-:Y:S01]  /*1f60*/  FMUL R18, R19, 1.4426950216293334961 ;  /* 0x3fb8aa3b13127820 */ /* 0x000fe20000400000 */
[--C-:B------:R-:W-:Y:S01]  /*1f70*/  FFMA R23, R23, UR8, -R104.reuse ;  /* 0x0000000817177c23 */ /* 0x100fe20008000868 */
[--C-:B------:R-:W-:Y:S01]  /*1f80*/  FFMA R35, R35, UR8, -R104.reuse ;  /* 0x0000000823237c23 */ /* 0x100fe20008000868 */
[----:B------:R-:W4:Y:S01]  /*1f90*/  MUFU.EX2 R8, R98 ;  /* 0x0000006200087308 */ /* 0x000f220000000800 */
[----:B------:R-:W-:Y:S01]  /*1fa0*/  FMUL R19, R20, 1.4426950216293334961 ;  /* 0x3fb8aa3b14137820 */ /* 0x000fe20000400000 */
[--C-:B------:R-:W-:Y:S01]  /*1fb0*/  FFMA R24, R24, UR8, -R104.reuse ;  /* 0x0000000818187c23 */ /* 0x100fe20008000868 */
[----:B------:R-:W-:Y:S01]  /*1fc0*/  LEA.HI.X.SX32 R141, R97, R111, 0x1, P4 ;  /* 0x0000006f618d7211 */ /* 0x000fe200020f0eff */
[--C-:B------:R-:W-:Y:S01]  /*1fd0*/  FFMA R38, R38, UR8, -R104.reuse ;  /* 0x0000000826267c23 */ /* 0x100fe20008000868 */
[----:B------:R-:W-:Y:S01]  /*1fe0*/  FMUL R20, R21, 1.4426950216293334961 ;  /* 0x3fb8aa3b15147820 */ /* 0x000fe20000400000 */
[--C-:B------:R-:W-:Y:S01]  /*1ff0*/  FFMA R25, R25, UR8, -R104.reuse ;  /* 0x0000000819197c23 */ /* 0x100fe20008000868 */
[----:B0-----:R-:W-:Y:S01]  /*2000*/  FADD R97, R4, R5 ;  /* 0x0000000504617221 */ /* 0x001fe20000000000 */
[----:B------:R-:W-:Y:S01]  /*2010*/  FMUL R21, R22, 1.4426950216293334961 ;  /* 0x3fb8aa3b16157820 */ /* 0x000fe20000400000 */
[--C-:B------:R-:W-:Y:S01]  /*2020*/  FFMA R26, R26, UR8, -R104.reuse ;  /* 0x000000081a1a7c23 */ /* 0x100fe20008000868 */
[----:B------:R-:W-:Y:S01]  /*2030*/  FMUL R22, R23, 1.4426950216293334961 ;  /* 0x3fb8aa3b17167820 */ /* 0x000fe20000400000 */
[--C-:B------:R-:W-:Y:S01]  /*2040*/  FFMA R27, R27, UR8, -R104.reuse ;  /* 0x000000081b1b7c23 */ /* 0x100fe20008000868 */
[----:B------:R-:W-:Y:S01]  /*2050*/  FMUL R96, R35, 1.4426950216293334961 ;  /* 0x3fb8aa3b23607820 */ /* 0x000fe20000400000 */
[----:B------:R-:W0:Y:S01]  /*2060*/  MUFU.EX2 R9, R9 ;  /* 0x0000000900097308 */ /* 0x000e220000000800 */
[----:B------:R-:W-:Y:S01]  /*2070*/  FMUL R23, R24, 1.4426950216293334961 ;  /* 0x3fb8aa3b18177820 */ /* 0x000fe20000400000 */
[--C-:B------:R-:W-:Y:S01]  /*2080*/  FFMA R28, R28, UR8, -R104.reuse ;  /* 0x000000081c1c7c23 */ /* 0x100fe20008000868 */
[----:B------:R-:W-:Y:S01]  /*2090*/  FMUL R35, R38, 1.4426950216293334961 ;  /* 0x3fb8aa3b26237820 */ /* 0x000fe20000400000 */
[----:B------:R-:W-:Y:S01]  /*20a0*/  FMUL R24, R25, 1.4426950216293334961 ;  /* 0x3fb8aa3b19187820 */ /* 0x000fe20000400000 */
[--C-:B------:R-:W-:Y:S01]  /*20b0*/  FFMA R29, R29, UR8, -R104.reuse ;  /* 0x000000081d1d7c23 */ /* 0x100fe20008000868 */
[----:B-1----:R-:W-:Y:S01]  /*20c0*/  FADD R38, R6, R97 ;  /* 0x0000006106267221 */ /* 0x002fe20000000000 */
[----:B------:R-:W-:Y:S01]  /*20d0*/  FMUL R25, R26, 1.4426950216293334961 ;  /* 0x3fb8aa3b1a197820 */ /* 0x000fe20000400000 */
[--C-:B------:R-:W-:Y:S01]  /*20e0*/  FFMA R30, R30, UR8, -R104.reuse ;  /* 0x000000081e1e7c23 */ /* 0x100fe20008000868 */
[----:B------:R-:W-:Y:S01]  /*20f0*/  FMUL R26, R27, 1.4426950216293334961 ;  /* 0x3fb8aa3b1b1a7820 */ /* 0x000fe20000400000 */
[--C-:B------:R-:W-:Y:S01]  /*2100*/  FFMA R31, R31, UR8, -R104.reuse ;  /* 0x000000081f1f7c23 */ /* 0x100fe20008000868 */
[----:B------:R-:W1:Y:S01]  /*2110*/  MUFU.EX2 R10, R10 ;  /* 0x0000000a000a7308 */ /* 0x000e620000000800 */
[----:B------:R-:W-:Y:S01]  /*2120*/  FMUL R27, R28, 1.4426950216293334961 ;  /* 0x3fb8aa3b1c1b7820 */ /* 0x000fe20000400000 */
[--C-:B------:R-:W-:Y:S01]  /*2130*/  FFMA R32, R32, UR8, -R104.reuse ;  /* 0x0000000820207c23 */ /* 0x100fe20008000868 */
[----:B------:R-:W-:Y:S01]  /*2140*/  FMUL R28, R29, 1.4426950216293334961 ;  /* 0x3fb8aa3b1d1c7820 */ /* 0x000fe20000400000 */
[----:B------:R-:W-:Y:S01]  /*2150*/  FFMA R33, R33, UR8, -R104 ;  /* 0x0000000821217c23 */ /* 0x000fe20008000868 */
[----:B--2---:R-:W-:Y:S01]  /*2160*/  FADD R38, R69, R38 ;  /* 0x0000002645267221 */ /* 0x004fe20000000000 */
[----:B------:R-:W-:Y:S01]  /*2170*/  FMUL R29, R30, 1.4426950216293334961 ;  /* 0x3fb8aa3b1e1d7820 */ /* 0x000fe20000400000 */
[----:B------:R-:W-:Y:S01]  /*2180*/  FFMA R34, R34, UR8, -R104 ;  /* 0x0000000822227c23 */ /* 0x000fe20008000868 */
[----:B------:R-:W-:Y:S01]  /*2190*/  FMUL R30, R31, 1.4426950216293334961 ;  /* 0x3fb8aa3b1f1e7820 */ /* 0x000fe20000400000 */
[----:B------:R-:W2:Y:S01]  /*21a0*/  MUFU.EX2 R11, R11 ;  /* 0x0000000b000b7308 */ /* 0x000ea20000000800 */
[----:B------:R-:W-:Y:S01]  /*21b0*/  FMUL R31, R32, 1.4426950216293334961 ;  /* 0x3fb8aa3b201f7820 */ /* 0x000fe20000400000 */
[----:B------:R-:W-:Y:S01]  /*21c0*/  FMUL R32, R33, 1.4426950216293334961 ;  /* 0x3fb8aa3b21207820 */ /* 0x000fe20000400000 */
[----:B------:R-:W-:Y:S01]  /*21d0*/  FADD R97, R7, R38 ;  /* 0x0000002607617221 */ /* 0x000fe20000000000 */
[----:B------:R-:W-:Y:S01]  /*21e0*/  FMUL R33, R34, 1.4426950216293334961 ;  /* 0x3fb8aa3b22217820 */ /* 0x000fe20000400000 */
[--C-:B------:R-:W-:Y:S01]  /*21f0*/  FFMA R34, R36, UR8, -R104.reuse ;  /* 0x0000000824227c23 */ /* 0x100fe20008000868 */
[--C-:B------:R-:W-:Y:S01]  /*2200*/  FFMA R39, R39, UR8, -R104.reuse ;  /* 0x0000000827277c23 */ /* 0x100fe20008000868 */
[--C-:B------:R-:W-:Y:S01]  /*2210*/  FFMA R42, R42, UR8, -R104.reuse ;  /* 0x000000082a2a7c23 */ /* 0x100fe20008000868 */
[----:B------:R-:W0:Y:S01]  /*2220*/  MUFU.EX2 R12, R12 ;  /* 0x0000000c000c7308 */ /* 0x000e220000000800 */
[--C-:B------:R-:W-:Y:S01]  /*2230*/  FFMA R43, R43, UR8, -R104.reuse ;  /* 0x000000082b2b7c23 */ /* 0x100fe20008000868 */
[--C-:B------:R-:W-:Y:S01]  /*2240*/  FFMA R46, R46, UR8, -R104.reuse ;  /* 0x000000082e2e7c23 */ /* 0x100fe20008000868 */
[--C-:B------:R-:W-:Y:S01]  /*2250*/  FFMA R47, R47, UR8, -R104.reuse ;  /* 0x000000082f2f7c23 */ /* 0x100fe20008000868 */
[--C-:B------:R-:W-:Y:S01]  /*2260*/  FFMA R50, R50, UR8, -R104.reuse ;  /* 0x0000000832327c23 */ /* 0x100fe20008000868 */
[--C-:B------:R-:W-:Y:S01]  /*2270*/  FFMA R37, R37, UR8, -R104.reuse ;  /* 0x0000000825257c23 */ /* 0x100fe20008000868 */
[--C-:B------:R-:W-:Y:S01]  /*2280*/  FFMA R51, R51, UR8, -R104.reuse ;  /* 0x0000000833337c23 */ /* 0x100fe20008000868 */
[--C-:B------:R-:W-:Y:S01]  /*2290*/  FFMA R41, R41, UR8, -R104.reuse ;  /* 0x0000000829297c23 */ /* 0x100fe20008000868 */
[----:B------:R4:W-:Y:S01]  /*22a0*/  MUFU.EX2 R36, R96 ;  /* 0x0000006000247308 */ /* 0x0009e20000000800 */
[--C-:B------:R-:W-:Y:S01]  /*22b0*/  FFMA R54, R54, UR8, -R104.reuse ;  /* 0x0000000836367c23 */ /* 0x100fe20008000868 */
[--C-:B------:R-:W-:Y:S01]  /*22c0*/  FFMA R45, R45, UR8, -R104.reuse ;  /* 0x000000082d2d7c23 */ /* 0x100fe20008000868 */
[--C-:B------:R-:W-:Y:S01]  /*22d0*/  FFMA R55, R55, UR8, -R104.reuse ;  /* 0x0000000837377c23 */ /* 0x100fe20008000868 */
[--C-:B------:R-:W-:Y:S01]  /*22e0*/  FFMA R49, R49, UR8, -R104.reuse ;  /* 0x0000000831317c23 */ /* 0x100fe20008000868 */
[--C-:B------:R-:W-:Y:S01]  /*22f0*/  FFMA R58, R58, UR8, -R104.reuse ;  /* 0x000000083a3a7c23 */ /* 0x100fe20008000868 */
[--C-:B------:R-:W-:Y:S01]  /*2300*/  FFMA R59, R59, UR8, -R104.reuse ;  /* 0x000000083b3b7c23 */ /* 0x100fe20008000868 */
[--C-:B------:R-:W-:Y:S01]  /*2310*/  FFMA R53, R53, UR8, -R104.reuse ;  /* 0x0000000835357c23 */ /* 0x100fe20008000868 */
[----:B------:R-:W3:Y:S01]  /*2320*/  MUFU.EX2 R13, R13 ;  /* 0x0000000d000d7308 */ /* 0x000ee20000000800 */
[----:B----4-:R-:W-:Y:S01]  /*2330*/  FADD R96, R8, R97 ;  /* 0x0000006108607221 */ /* 0x010fe20000000000 */
[--C-:B------:R-:W-:Y:S01]  /*2340*/  FFMA R57, R57, UR8, -R104.reuse ;  /* 0x0000000839397c23 */ /* 0x100fe20008000868 */
[--C-:B------:R-:W-:Y:S01]  /*2350*/  FFMA R61, R61, UR8, -R104.reuse ;  /* 0x000000083d3d7c23 */ /* 0x100fe20008000868 */
[----:B------:R-:W-:Y:S01]  /*2360*/  FFMA R62, R62, UR8, -R104 ;  /* 0x000000083e3e7c23 */ /* 0x000fe20008000868 */
[----:B0-----:R-:W-:Y:S01]  /*2370*/  FADD R97, R9, R96 ;  /* 0x0000006009617221 */ /* 0x001fe20000000000 */
[--C-:B------:R-:W-:Y:S01]  /*2380*/  FFMA R63, R63, UR8, -R104.reuse ;  /* 0x000000083f3f7c23 */ /* 0x100fe20008000868 */
[--C-:B------:R-:W-:Y:S01]  /*2390*/  FFMA R64, R64, UR8, -R104.reuse ;  /* 0x0000000840407c23 */ /* 0x100fe20008000868 */
[----:B------:R-:W0:Y:S01]  /*23a0*/  MUFU.EX2 R14, R14 ;  /* 0x0000000e000e7308 */ /* 0x000e220000000800 */
[----:B-1----:R-:W-:Y:S01]  /*23b0*/  FADD R96, R10, R97 ;  /* 0x000000610a607221 */ /* 0x002fe20000000000 */
[----:B------:R-:W-:Y:S01]  /*23c0*/  FMUL R39, R39, 1.4426950216293334961 ;  /* 0x3fb8aa3b27277820 */ /* 0x000fe20000400000 */
[----:B------:R-:W-:Y:S01]  /*23d0*/  F2FP.BF16.F32.PACK_AB R4, R5, R4 ;  /* 0x000000040504723e */ /* 0x000fe200000010ff */
[----:B------:R-:W-:Y:S01]  /*23e0*/  FFMA R5, R40, UR8, -R104 ;  /* 0x0000000828057c23 */ /* 0x000fe20008000868 */
[----:B--2---:R-:W-:Y:S01]  /*23f0*/  FADD R97, R11, R96 ;  /* 0x000000600b617221 */ /* 0x004fe20000000000 */
[--C-:B------:R-:W-:Y:S01]  /*2400*/  FFMA R65, R65, UR8, -R104.reuse ;  /* 0x0000000841417c23 */ /* 0x100fe20008000868 */
[--C-:B------:R-:W-:Y:S01]  /*2410*/  FFMA R66, R66, UR8, -R104.reuse ;  /* 0x0000000842427c23 */ /* 0x100fe20008000868 */
[----:B------:R-:W1:Y:S01]  /*2420*/  MUFU.EX2 R15, R15 ;  /* 0x0000000f000f7308 */ /* 0x000e620000000800 */
[----:B------:R-:W-:Y:S01]  /*2430*/  FFMA R67, R67, UR8, -R104 ;  /* 0x0000000843437c23 */ /* 0x000fe20008000868 */
[----:B------:R-:W-:Y:S01]  /*2440*/  IADD3 R132, P6, PT, R99, R110, RZ ;  /* 0x0000006e63847210 */ /* 0x000fe20007fde0ff */
[----:B------:R2:W5:Y:S01]  /*2450*/  @P2 LDG.E.U16 R155, desc[UR26][R110.64] ;  /* 0x0000001a6e9b2981 */ /* 0x000562000c1e1500 */
[----:B------:R-:W-:-:S02]  /*2460*/  PRMT R101, RZ, 0x7610, R101 ;  /* 0x00007610ff657816 */ /* 0x000fc40000000065 */
[----:B------:R-:W-:Y:S01]  /*2470*/  PRMT R100, RZ, 0x7610, R100 ;  /* 0x00007610ff647816 */ /* 0x000fe20000000064 */
[----:B------:R2:W5:Y:S01]  /*2480*/  @P2 LDG.E.U16 R153, desc[UR26][R122.64] ;  /* 0x0000001a7a992981 */ /* 0x000562000c1e1500 */
[----:B------:R4:W-:Y:S01]  /*2490*/  MUFU.EX2 R40, R39 ;  /* 0x0000002700287308 */ /* 0x0009e20000000800 */
[----:B------:R-:W-:Y:S02]  /*24a0*/  PRMT R114, RZ, 0x7610, R114 ;  /* 0x00007610ff727816 */ /* 0x000fe40000000072 */
[----:B------:R-:W-:Y:S01]  /*24b0*/  PRMT R115, RZ, 0x7610, R115 ;  /* 0x00007610ff737816 */ /* 0x000fe20000000073 */
[----:B------:R2:W5:Y:S01]  /*24c0*/  @P2 LDG.E.U16 R151, desc[UR26][R126.64] ;  /* 0x0000001a7e972981 */ /* 0x000562000c1e1500 */
[----:B------:R-:W-:Y:S02]  /*24d0*/  PRMT R117, RZ, 0x7610, R117 ;  /* 0x00007610ff757816 */ /* 0x000fe40000000075 */
[----:B------:R-:W-:Y:S01]  /*24e0*/  PRMT R134, RZ, 0x7610, R134 ;  /* 0x00007610ff867816 */ /* 0x000fe20000000086 */
[----:B------:R-:W1:Y:S01]  /*24f0*/  MUFU.EX2 R16, R16 ;  /* 0x0000001000107308 */ /* 0x000e620000000800 */
[----:B----4-:R-:W-:Y:S01]  /*2500*/  FMUL R39, R42, 1.4426950216293334961 ;  /* 0x3fb8aa3b2a277820 */ /* 0x010fe20000400000 */
[----:B------:R-:W-:Y:S01]  /*2510*/  FADD R42, R12, R97 ;  /* 0x000000610c2a7221 */ /* 0x000fe20000000000 */
[----:B------:R-:W-:Y:S01]  /*2520*/  PRMT R154, RZ, 0x7610, R154 ;  /* 0x00007610ff9a7816 */ /* 0x000fe2000000009a */
[----:B------:R2:W5:Y:S04]  /*2530*/  @P2 LDG.E.U16 R152, desc[UR26][R120.64] ;  /* 0x0000001a78982981 */ /* 0x000568000c1e1500 */
[----:B------:R-:W4:Y:S01]  /*2540*/  MUFU.EX2 R17, R17 ;  /* 0x0000001100117308 */ /* 0x000f220000000800 */
[----:B---3--:R-:W-:Y:S01]  /*2550*/  FADD R97, R13, R42 ;  /* 0x0000002a0d617221 */ /* 0x008fe20000000000 */
[----:B------:R2:W5:Y:S04]  /*2560*/  @P2 LDG.E.U16 R116, desc[UR26][R146.64] ;  /* 0x0000001a92742981 */ /* 0x000568000c1e1500 */
[----:B------:R2:W5:Y:S01]  /*2570*/  @P2 LDG.E.U16 R135, desc[UR26][R118.64] ;  /* 0x0000001a76872981 */ /* 0x000562000c1e1500 */
[----:B0-----:R-:W-:Y:S01]  /*2580*/  FADD R42, R14, R97 ;  /* 0x000000610e2a7221 */ /* 0x001fe20000000000 */
[----:B------:R-:W0:Y:S02]  /*2590*/  MUFU.EX2 R18, R18 ;  /* 0x0000001200127308 */ /* 0x000e240000000800 */
[----:B------:R2:W5:Y:S01]  /*25a0*/  @P2 LDG.E.U16 R148, desc[UR26][R136.64] ;  /* 0x0000001a88942981 */ /* 0x000562000c1e1500 */
[----:B-1----:R-:W-:-:S05]  /*25b0*/  FADD R97, R15, R42 ;  /* 0x0000002a0f617221 */ /* 0x002fca0000000000 */
[----:B------:R-:W1:Y:S01]  /*25c0*/  MUFU.EX2 R19, R19 ;  /* 0x0000001300137308 */ /* 0x000e620000000800 */
[----:B------:R-:W-:-:S07]  /*25d0*/  FADD R96, R16, R97 ;  /* 0x0000006110607221 */ /* 0x000fce0000000000 */
[----:B------:R-:W3:Y:S01]  /*25e0*/  MUFU.EX2 R20, R20 ;  /* 0x0000001400147308 */ /* 0x000ee20000000800 */
[----:B----4-:R-:W-:Y:S01]  /*25f0*/  FADD R97, R17, R96 ;  /* 0x0000006011617221 */ /* 0x010fe20000000000 */
[----:B------:R-:W-:-:S06]  /*2600*/  FMUL R5, R5, 1.4426950216293334961 ;  /* 0x3fb8aa3b05057820 */ /* 0x000fcc0000400000 */
[----:B------:R-:W4:Y:S01]  /*2610*/  MUFU.EX2 R21, R21 ;  /* 0x0000001500157308 */ /* 0x000f220000000800 */
[----:B0-----:R-:W-:Y:S01]  /*2620*/  FADD R96, R18, R97 ;  /* 0x0000006112607221 */ /* 0x001fe20000000000 */
[----:B------:R-:W-:-:S06]  /*2630*/  FMUL R43, R43, 1.4426950216293334961 ;  /* 0x3fb8aa3b2b2b7820 */ /* 0x000fcc0000400000 */
[----:B------:R-:W0:Y:S01]  /*2640*/  MUFU.EX2 R22, R22 ;  /* 0x0000001600167308 */ /* 0x000e220000000800 */
[----:B-1----:R-:W-:-:S07]  /*2650*/  FADD R97, R19, R96 ;  /* 0x0000006013617221 */ /* 0x002fce0000000000 */
[----:B------:R-:W1:Y:S08]  /*2660*/  MUFU.EX2 R23, R23 ;  /* 0x0000001700177308 */ /* 0x000e700000000800 */
[----:B------:R-:W0:Y:S08]  /*2670*/  MUFU.EX2 R24, R24 ;  /* 0x0000001800187308 */ /* 0x000e300000000800 */
[----:B------:R-:W0:Y:S08]  /*2680*/  MUFU.EX2 R25, R25 ;  /* 0x0000001900197308 */ /* 0x000e300000000800 */
[----:B------:R-:W0:Y:S08]  /*2690*/  MUFU.EX2 R26, R26 ;  /* 0x0000001a001a7308 */ /* 0x000e300000000800 */
[----:B------:R-:W0:Y:S08]  /*26a0*/  MUFU.EX2 R27, R27 ;  /* 0x0000001b001b7308 */ /* 0x000e300000000800 */
[----:B------:R-:W0:Y:S01]  /*26b0*/  MUFU.EX2 R28, R28 ;  /* 0x0000001c001c7308 */ /* 0x000e220000000800 */
[----:B------:R-:W-:-:S07]  /*26c0*/  FMUL R47, R47, 1.4426950216293334961 ;  /* 0x3fb8aa3b2f2f7820 */ /* 0x000fce0000400000 */
[----:B------:R-:W0:Y:S08]  /*26d0*/  MUFU.EX2 R29, R29 ;  /* 0x0000001d001d7308 */ /* 0x000e300000000800 */
[----:B------:R-:W0:Y:S08]  /*26e0*/  MUFU.EX2 R30, R30 ;  /* 0x0000001e001e7308 */ /* 0x000e300000000800 */
[----:B------:R-:W0:Y:S01]  /*26f0*/  MUFU.EX2 R31, R31 ;  /* 0x0000001f001f7308 */ /* 0x000e220000000800 */
[----:B------:R-:W-:-:S07]  /*2700*/  FMUL R34, R34, 1.4426950216293334961 ;  /* 0x3fb8aa3b22227820 */ /* 0x000fce0000400000 */
[----:B------:R-:W0:Y:S01]  /*2710*/  MUFU.EX2 R32, R32 ;  /* 0x0000002000207308 */ /* 0x000e220000000800 */
[----:B------:R-:W-:-:S07]  /*2720*/  FMUL R37, R37, 1.4426950216293334961 ;  /* 0x3fb8aa3b25257820 */ /* 0x000fce0000400000 */
[----:B------:R-:W0:Y:S01]  /*2730*/  MUFU.EX2 R33, R33 ;  /* 0x0000002100217308 */ /* 0x000e220000000800 */
[----:B------:R-:W-:Y:S01]  /*2740*/  FMUL R51, R51, 1.4426950216293334961 ;  /* 0x3fb8aa3b33337820 */ /* 0x000fe20000400000 */
[----:B------:R-:W-:-:S06]  /*2750*/  FMUL R41, R41, 1.4426950216293334961 ;  /* 0x3fb8aa3b29297820 */ /* 0x000fcc0000400000 */
[----:B------:R-:W-:Y:S01]  /*2760*/  MUFU.EX2 R35, R35 ;  /* 0x0000002300237308 */ /* 0x000fe20000000800 */
[----:B------:R-:W-:Y:S01]  /*2770*/  FMUL R45, R45, 1.4426950216293334961 ;  /* 0x3fb8aa3b2d2d7820 */ /* 0x000fe20000400000 */
[----:B------:R-:W-:Y:S01]  /*2780*/  FMUL R55, R55, 1.4426950216293334961 ;  /* 0x3fb8aa3b37377820 */ /* 0x000fe20000400000 */
[----:B------:R-:W-:Y:S01]  /*2790*/  FMUL R49, R49, 1.4426950216293334961 ;  /* 0x3fb8aa3b31317820 */ /* 0x000fe20000400000 */
[----:B------:R-:W-:Y:S01]  /*27a0*/  FMUL R53, R53, 1.4426950216293334961 ;  /* 0x3fb8aa3b35357820 */ /* 0x000fe20000400000 */
[----:B------:R-:W-:Y:S01]  /*27b0*/  FMUL R57, R57, 1.4426950216293334961 ;  /* 0x3fb8aa3b39397820 */ /* 0x000fe20000400000 */
[----:B------:R-:W-:Y:S01]  /*27c0*/  FMUL R66, R66, 1.4426950216293334961 ;  /* 0x3fb8aa3b42427820 */ /* 0x000fe20000400000 */
[----:B------:R-:W-:Y:S01]  /*27d0*/  FMUL R67, R67, 1.4426950216293334961 ;  /* 0x3fb8aa3b43437820 */ /* 0x000fe20000400000 */
[----:B------:R0:W-:Y:S01]  /*27e0*/  MUFU.EX2 R38, R5 ;  /* 0x0000000500267308 */ /* 0x0001e20000000800 */
[----:B------:R-:W-:Y:S01]  /*27f0*/  LEA.HI.X.SX32 R133, R133, R111, 0x1, P6 ;  /* 0x0000006f85857211 */ /* 0x000fe200030f0eff */
[----:B------:R2:W5:Y:S01]  /*2800*/  @P2 LDG.E.U16 R101, desc[UR26][R112.64] ;  /* 0x0000001a70652981 */ /* 0x000562000c1e1500 */
[----:B------:R-:W-:-:S03]  /*2810*/  IADD3 R128, P6, PT, R165, R110, RZ ;  /* 0x0000006ea5807210 */ /* 0x000fc60007fde0ff */
[----:B------:R2:W5:Y:S01]  /*2820*/  @P2 LDG.E.U16 R100, desc[UR26][R124.64] ;  /* 0x0000001a7c642981 */ /* 0x000562000c1e1500 */
[-C--:B------:R-:W-:Y:S01]  /*2830*/  LEA.HI.X.SX32 R129, R129, R111.reuse, 0x1, P6 ;  /* 0x0000006f81817211 */ /* 0x080fe200030f0eff */
[----:B0-----:R-:W-:Y:S01]  /*2840*/  FFMA R5, R44, UR8, -R104 ;  /* 0x000000082c057c23 */ /* 0x001fe20008000868 */
[----:B------:R-:W0:Y:S01]  /*2850*/  MUFU.EX2 R34, R34 ;  /* 0x0000002200227308 */ /* 0x000e220000000800 */
[-C--:B------:R-:W-:Y:S02]  /*2860*/  IADD3 R144, P6, PT, R159, R110.reuse, RZ ;  /* 0x0000006e9f907210 */ /* 0x080fe40007fde0ff */
[----:B------:R2:W5:Y:S04]  /*2870*/  @P2 LDG.E.U16 R150, desc[UR26][R128.64] ;  /* 0x0000001a80962981 */ /* 0x000568000c1e1500 */
[----:B------:R2:W5:Y:S01]  /*2880*/  @P2 LDG.E.U16 R115, desc[UR26][R132.64] ;  /* 0x0000001a84732981 */ /* 0x000562000c1e1500 */
[----:B------:R1:W-:Y:S01]  /*2890*/  MUFU.EX2 R44, R43 ;  /* 0x0000002b002c7308 */ /* 0x0003e20000000800 */
[----:B------:R-:W-:Y:S01]  /*28a0*/  FMUL R5, R5, 1.4426950216293334961 ;  /* 0x3fb8aa3b05057820 */ /* 0x000fe20000400000 */
[----:B------:R-:W-:Y:S01]  /*28b0*/  LEA.HI.X.SX32 R145, R99, R111, 0x1, P6 ;  /* 0x0000006f63917211 */ /* 0x000fe200030f0eff */
[----:B------:R2:W5:Y:S01]  /*28c0*/  @P2 LDG.E.U16 R117, desc[UR26][R140.64] ;  /* 0x0000001a8c752981 */ /* 0x000562000c1e1500 */
[----:B------:R-:W-:-:S02]  /*28d0*/  IADD3 R138, P6, PT, R143, R110, RZ ;  /* 0x0000006e8f8a7210 */ /* 0x000fc40007fde0ff */
[-C--:B------:R-:W-:Y:S01]  /*28e0*/  LEA.HI.X.SX32 R143, R139, R111.reuse, 0x1, P5 ;  /* 0x0000006f8b8f7211 */ /* 0x080fe200028f0eff */
[----:B------:R2:W5:Y:S01]  /*28f0*/  @P2 LDG.E.U16 R149, desc[UR26][R144.64] ;  /* 0x0000001a90952981 */ /* 0x000562000c1e1500 */
[----:B-1----:R-:W-:Y:S01]  /*2900*/  FMUL R43, R46, 1.4426950216293334961 ;  /* 0x3fb8aa3b2e2b7820 */ /* 0x002fe20000400000 */
[----:B---3--:R-:W-:Y:S01]  /*2910*/  FADD R46, R20, R97 ;  /* 0x00000061142e7221 */ /* 0x008fe20000000000 */
[----:B------:R1:W-:Y:S01]  /*2920*/  MUFU.EX2 R42, R5 ;  /* 0x00000005002a7308 */ /* 0x0003e20000000800 */
[----:B------:R-:W-:Y:S01]  /*2930*/  LEA.HI.X.SX32 R139, R157, R111, 0x1, P6 ;  /* 0x0000006f9d8b7211 */ /* 0x000fe200030f0eff */
[----:B------:R2:W5:Y:S01]  /*2940*/  @P2 LDG.E.U16 R114, desc[UR26][R142.64] ;  /* 0x0000001a8e722981 */ /* 0x000562000c1e1500 */
[----:B----4-:R-:W-:-:S03]  /*2950*/  FADD R97, R21, R46 ;  /* 0x0000002e15617221 */ /* 0x010fc60000000000 */
[----:B------:R2:W5:Y:S01]  /*2960*/  @P2 LDG.E.U16 R134, desc[UR26][R130.64] ;  /* 0x0000001a82862981 */ /* 0x000562000c1e1500 */
[----:B------:R-:W-:Y:S01]  /*2970*/  FADD R46, R22, R97 ;  /* 0x00000061162e7221 */ /* 0x000fe20000000000 */
[----:B-1----:R-:W-:Y:S01]  /*2980*/  FFMA R5, R48, UR8, -R104 ;  /* 0x0000000830057c23 */ /* 0x002fe20008000868 */
[----:B------:R-:W1:Y:S02]  /*2990*/  MUFU.EX2 R37, R37 ;  /* 0x0000002500257308 */ /* 0x000e640000000800 */
[----:B------:R-:W-:Y:S01]  /*29a0*/  FADD R97, R23, R46 ;  /* 0x0000002e17617221 */ /* 0x000fe20000000000 */
[----:B------:R2:W5:Y:S03]  /*29b0*/  @P2 LDG.E.U16 R154, desc[UR26][R138.64] ;  /* 0x0000001a8a9a2981 */ /* 0x000566000c1e1500 */
[----:B------:R-:W-:-:S04]  /*29c0*/  FADD R96, R24, R97 ;  /* 0x0000006118607221 */ /* 0x000fc80000000000 */
[----:B------:R-:W-:-:S04]  /*29d0*/  FADD R97, R25, R96 ;  /* 0x0000006019617221 */ /* 0x000fc80000000000 */
[----:B------:R-:W-:Y:S01]  /*29e0*/  FADD R96, R26, R97 ;  /* 0x000000611a607221 */ /* 0x000fe20000000000 */
[----:B------:R3:W-:Y:S03]  /*29f0*/  MUFU.EX2 R48, R47 ;  /* 0x0000002f00307308 */ /* 0x0007e60000000800 */
[----:B------:R-:W-:Y:S01]  /*2a00*/  FADD R97, R27, R96 ;  /* 0x000000601b617221 */ /* 0x000fe20000000000 */
[----:B---3--:R-:W-:-:S03]  /*2a10*/  FMUL R47, R50, 1.4426950216293334961 ;  /* 0x3fb8aa3b322f7820 */ /* 0x008fc60000400000 */
[----:B------:R-:W-:-:S04]  /*2a20*/  FADD R50, R28, R97 ;  /* 0x000000611c327221 */ /* 0x000fc80000000000 */
[----:B------:R-:W-:-:S04]  /*2a30*/  FADD R97, R29, R50 ;  /* 0x000000321d617221 */ /* 0x000fc80000000000 */
[----:B------:R-:W-:-:S04]  /*2a40*/  FADD R50, R30, R97 ;  /* 0x000000611e327221 */ /* 0x000fc80000000000 */
[----:B------:R-:W-:-:S04]  /*2a50*/  FADD R97, R31, R50 ;  /* 0x000000321f617221 */ /* 0x000fc80000000000 */
[----:B------:R-:W-:Y:S01]  /*2a60*/  FADD R96, R32, R97 ;  /* 0x0000006120607221 */ /* 0x000fe20000000000 */
[----:B------:R-:W-:-:S03]  /*2a70*/  FMUL R5, R5, 1.4426950216293334961 ;  /* 0x3fb8aa3b05057820 */ /* 0x000fc60000400000 */
[----:B------:R-:W-:Y:S01]  /*2a80*/  FADD R97, R33, R96 ;  /* 0x0000006021617221 */ /* 0x000fe20000000000 */
[----:B------:R3:W-:Y:S03]  /*2a90*/  MUFU.EX2 R46, R5 ;  /* 0x00000005002e7308 */ /* 0x0007e60000000800 */
[----:B------:R-:W-:Y:S01]  /*2aa0*/  FADD R97, R36, R97 ;  /* 0x0000006124617221 */ /* 0x000fe20000000000 */
[----:B---3--:R-:W-:-:S04]  /*2ab0*/  FFMA R5, R52, UR8, -R104 ;  /* 0x0000000834057c23 */ /* 0x008fc80008000868 */
[----:B------:R3:W-:Y:S02]  /*2ac0*/  MUFU.EX2 R52, R51 ;  /* 0x0000003300347308 */ /* 0x0007e40000000800 */
[----:B---3--:R-:W-:Y:S01]  /*2ad0*/  FMUL R51, R54, 1.4426950216293334961 ;  /* 0x3fb8aa3b36337820 */ /* 0x008fe20000400000 */
[----:B0-----:R-:W-:-:S05]  /*2ae0*/  FADD R54, R34, R97 ;  /* 0x0000006122367221 */ /* 0x001fca0000000000 */
[----:B------:R-:W0:Y:S01]  /*2af0*/  MUFU.EX2 R41, R41 ;  /* 0x0000002900297308 */ /* 0x000e220000000800 */
[----:B-1----:R-:W-:-:S04]  /*2b00*/  FADD R54, R37, R54 ;  /* 0x0000003625367221 */ /* 0x002fc80000000000 */
[----:B------:R-:W-:-:S03]  /*2b10*/  FADD R97, R35, R54 ;  /* 0x0000003623617221 */ /* 0x000fc60000000000 */
[----:B------:R-:W1:Y:S01]  /*2b20*/  MUFU.EX2 R39, R39 ;  /* 0x0000002700277308 */ /* 0x000e620000000800 */
[----:B------:R-:W-:-:S04]  /*2b30*/  FADD R97, R40, R97 ;  /* 0x0000006128617221 */ /* 0x000fc80000000000 */
[----:B------:R-:W-:-:S03]  /*2b40*/  FADD R96, R38, R97 ;  /* 0x0000006126607221 */ /* 0x000fc60000000000 */
[----:B------:R-:W3:Y:S01]  /*2b50*/  MUFU.EX2 R45, R45 ;  /* 0x0000002d002d7308 */ /* 0x000ee20000000800 */
[----:B0-----:R-:W-:Y:S01]  /*2b60*/  FADD R96, R41, R96 ;  /* 0x0000006029607221 */ /* 0x001fe20000000000 */
[----:B------:R-:W-:-:S06]  /*2b70*/  FMUL R5, R5, 1.4426950216293334961 ;  /* 0x3fb8aa3b05057820 */ /* 0x000fcc0000400000 */
[----:B------:R-:W0:Y:S01]  /*2b80*/  MUFU.EX2 R43, R43 ;  /* 0x0000002b002b7308 */ /* 0x000e220000000800 */
[----:B-1----:R-:W-:-:S04]  /*2b90*/  FADD R97, R39, R96 ;  /* 0x0000006027617221 */ /* 0x002fc80000000000 */
[----:B------:R-:W-:-:S03]  /*2ba0*/  FADD R97, R44, R97 ;  /* 0x000000612c617221 */ /* 0x000fc60000000000 */
[----:B------:R1:W-:Y:S02]  /*2bb0*/  MUFU.EX2 R50, R5 ;  /* 0x0000000500327308 */ /* 0x0003e40000000800 */
[----:B-1----:R-:W-:-:S06]  /*2bc0*/  FFMA R5, R56, UR8, -R104 ;  /* 0x0000000838057c23 */ /* 0x002fcc0008000868 */
[----:B------:R1:W-:Y:S01]  /*2bd0*/  MUFU.EX2 R56, R55 ;  /* 0x0000003700387308 */ /* 0x0003e20000000800 */
[----:B------:R-:W-:Y:S01]  /*2be0*/  FMUL R96, R59, 1.4426950216293334961 ;  /* 0x3fb8aa3b3b607820 */ /* 0x000fe20000400000 */
[----:B-1----:R-:W-:Y:S01]  /*2bf0*/  FMUL R55, R58, 1.4426950216293334961 ;  /* 0x3fb8aa3b3a377820 */ /* 0x002fe20000400000 */
[----:B------:R-:W-:-:S05]  /*2c00*/  FADD R58, R42, R97 ;  /* 0x000000612a3a7221 */ /* 0x000fca0000000000 */
[----:B------:R-:W1:Y:S01]  /*2c10*/  MUFU.EX2 R49, R49 ;  /* 0x0000003100317308 */ /* 0x000e620000000800 */
[----:B---3--:R-:W-:-:S04]  /*2c20*/  FADD R58, R45, R58 ;  /* 0x0000003a2d3a7221 */ /* 0x008fc80000000000 */
[----:B0-----:R-:W-:-:S03]  /*2c30*/  FADD R59, R43, R58 ;  /* 0x0000003a2b3b7221 */ /* 0x001fc60000000000 */
[----:B------:R-:W0:Y:S01]  /*2c40*/  MUFU.EX2 R47, R47 ;  /* 0x0000002f002f7308 */ /* 0x000e220000000800 */
[----:B------:R-:W-:Y:S01]  /*2c50*/  FMUL R5, R5, 1.4426950216293334961 ;  /* 0x3fb8aa3b05057820 */ /* 0x000fe20000400000 */
[----:B------:R-:W-:-:S04]  /*2c60*/  FADD R59, R48, R59 ;  /* 0x0000003b303b7221 */ /* 0x000fc80000000000 */
[----:B------:R-:W-:Y:S02]  /*2c70*/  FADD R98, R46, R59 ;  /* 0x0000003b2e627221 */ /* 0x000fe40000000000 */
[----:B------:R3:W-:Y:S02]  /*2c80*/  MUFU.EX2 R54, R5 ;  /* 0x0000000500367308 */ /* 0x0007e40000000800 */
[----:B-1----:R-:W-:-:S06]  /*2c90*/  FADD R98, R49, R98 ;  /* 0x0000006231627221 */ /* 0x002fcc0000000000 */
[----:B------:R-:W1:Y:S01]  /*2ca0*/  MUFU.EX2 R53, R53 ;  /* 0x0000003500357308 */ /* 0x000e620000000800 */
[----:B---3--:R-:W-:-:S04]  /*2cb0*/  FFMA R5, R60, UR8, -R104 ;  /* 0x000000083c057c23 */ /* 0x008fc80008000868 */
[----:B------:R-:W-:Y:S01]  /*2cc0*/  FMUL R58, R5, 1.4426950216293334961 ;  /* 0x3fb8aa3b053a7820 */ /* 0x000fe20000400000 */
[----:B0-----:R-:W-:Y:S02]  /*2cd0*/  FADD R5, R47, R98 ;  /* 0x000000622f057221 */ /* 0x001fe40000000000 */
[----:B------:R-:W0:Y:S02]  /*2ce0*/  MUFU.EX2 R51, R51 ;  /* 0x0000003300337308 */ /* 0x000e240000000800 */
[----:B------:R-:W-:Y:S01]  /*2cf0*/  FADD R97, R52, R5 ;  /* 0x0000000534617221 */ /* 0x000fe20000000000 */
[----:B------:R-:W-:-:S03]  /*2d00*/  F2FP.BF16.F32.PACK_AB R5, R69, R6 ;  /* 0x000000064505723e */ /* 0x000fc600000010ff */
[----:B------:R-:W-:Y:S02]  /*2d10*/  FADD R6, R50, R97 ;  /* 0x0000006132067221 */ /* 0x000fe40000000000 */
[----:B------:R-:W3:Y:S01]  /*2d20*/  MUFU.EX2 R57, R57 ;  /* 0x0000003900397308 */ /* 0x000ee20000000800 */
[----:B------:R-:W-:Y:S01]  /*2d30*/  FMUL R59, R61, 1.4426950216293334961 ;  /* 0x3fb8aa3b3d3b7820 */ /* 0x000fe20000400000 */
[----:B-1----:R-:W-:Y:S01]  /*2d40*/  FADD R6, R53, R6 ;  /* 0x0000000635067221 */ /* 0x002fe20000000000 */
[----:B------:R-:W-:Y:S01]  /*2d50*/  FMUL R61, R62, 1.4426950216293334961 ;  /* 0x3fb8aa3b3e3d7820 */ /* 0x000fe20000400000 */
[----:B------:R-:W-:Y:S01]  /*2d60*/  LOP3.LUT R69, R0, 0x40, RZ, 0xc0, !PT ;  /* 0x0000004000457812 */ /* 0x000fe200078ec0ff */
[----:B------:R-:W-:-:S03]  /*2d70*/  FMUL R62, R63, 1.4426950216293334961 ;  /* 0x3fb8aa3b3f3e7820 */ /* 0x000fc60000400000 */
[----:B------:R-:W1:Y:S01]  /*2d80*/  MUFU.EX2 R55, R55 ;  /* 0x0000003700377308 */ /* 0x000e620000000800 */
[----:B0-----:R-:W-:Y:S01]  /*2d90*/  FADD R63, R51, R6 ;  /* 0x00000006333f7221 */ /* 0x001fe20000000000 */
[----:B------:R-:W-:-:S03]  /*2da0*/  LEA R68, R69, R68, 0x5 ;  /* 0x0000004445447211 */ /* 0x000fc600078e28ff */
[----:B------:R-:W-:-:S03]  /*2db0*/  FADD R69, R56, R63 ;  /* 0x0000003f38457221 */ /* 0x000fc60000000000 */
[----:B------:R-:W0:Y:S01]  /*2dc0*/  MUFU.EX2 R60, R96 ;  /* 0x00000060003c7308 */ /* 0x000e220000000800 */
[----:B------:R-:W-:Y:S01]  /*2dd0*/  FMUL R63, R64, 1.4426950216293334961 ;  /* 0x3fb8aa3b403f7820 */ /* 0x000fe20000400000 */
[----:B------:R-:W-:Y:S01]  /*2de0*/  FADD R64, R54, R69 ;  /* 0x0000004536407221 */ /* 0x000fe20000000000 */
[----:B------:R-:W-:-:S05]  /*2df0*/  F2FP.BF16.F32.PACK_AB R6, R8, R7 ;  /* 0x000000070806723e */ /* 0x000fca00000010ff */
[----:B------:R-:W4:Y:S01]  /*2e00*/  MUFU.EX2 R58, R58 ;  /* 0x0000003a003a7308 */ /* 0x000f220000000800 */
[----:B------:R-:W-:Y:S01]  /*2e10*/  F2FP.BF16.F32.PACK_AB R8, R12, R11 ;  /* 0x0000000b0c08723e */ /* 0x000fe200000010ff */
[----:B---3--:R-:W-:Y:S01]  /*2e20*/  FADD R12, R57, R64 ;  /* 0x00000040390c7221 */ /* 0x008fe20000000000 */
[----:B------:R-:W-:-:S05]  /*2e30*/  F2FP.BF16.F32.PACK_AB R7, R10, R9 ;  /* 0x000000090a07723e */ /* 0x000fca00000010ff */
[----:B------:R-:W3:Y:S01]  /*2e40*/  MUFU.EX2 R59, R59 ;  /* 0x0000003b003b7308 */ /* 0x000ee20000000800 */
[----:B------:R-:W-:Y:S01]  /*2e50*/  F2FP.BF16.F32.PACK_AB R9, R14, R13 ;  /* 0x0000000d0e09723e */ /* 0x000fe200000010ff */
[----:B-1----:R-:W-:Y:S01]  /*2e60*/  FADD R13, R55, R12 ;  /* 0x0000000c370d7221 */ /* 0x002fe20000000000 */
[----:B------:R-:W-:-:S05]  /*2e70*/  F2FP.BF16.F32.PACK_AB R10, R16, R15 ;  /* 0x0000000f100a723e */ /* 0x000fca00000010ff */
[----:B------:R-:W1:Y:S01]  /*2e80*/  MUFU.EX2 R61, R61 ;  /* 0x0000003d003d7308 */ /* 0x000e620000000800 */
[----:B0-----:R-:W-:Y:S01]  /*2e90*/  FADD R15, R60, R13 ;  /* 0x0000000d3c0f7221 */ /* 0x001fe20000000000 */
[----:B------:R-:W-:Y:S01]  /*2ea0*/  FMUL R64, R65, 1.4426950216293334961 ;  /* 0x3fb8aa3b41407820 */ /* 0x000fe20000400000 */
[----:B------:R-:W-:-:S05]  /*2eb0*/  F2FP.BF16.F32.PACK_AB R11, R18, R17 ;  /* 0x00000011120b723e */ /* 0x000fca00000010ff */
[----:B------:R-:W0:Y:S01]  /*2ec0*/  MUFU.EX2 R62, R62 ;  /* 0x0000003e003e7308 */ /* 0x000e220000000800 */
[----:B----4-:R-:W-:Y:S01]  /*2ed0*/  FADD R18, R58, R15 ;  /* 0x0000000f3a127221 */ /* 0x010fe20000000000 */
[----:B------:R-:W-:-:S06]  /*2ee0*/  F2FP.BF16.F32.PACK_AB R12, R20, R19 ;  /* 0x00000013140c723e */ /* 0x000fcc00000010ff */
[----:B------:R-:W4:Y:S01]  /*2ef0*/  MUFU.EX2 R63, R63 ;  /* 0x0000003f003f7308 */ /* 0x000f220000000800 */
[----:B---3--:R-:W-:Y:S01]  /*2f00*/  FADD R20, R59, R18 ;  /* 0x000000123b147221 */ /* 0x008fe20000000000 */
[----:B------:R-:W-:-:S06]  /*2f10*/  F2FP.BF16.F32.PACK_AB R13, R22, R21 ;  /* 0x00000015160d723e */ /* 0x000fcc00000010ff */
[----:B------:R-:W3:Y:S01]  /*2f20*/  MUFU.EX2 R64, R64 ;  /* 0x0000004000407308 */ /* 0x000ee20000000800 */
[----:B-1----:R-:W-:Y:S01]  /*2f30*/  FADD R21, R61, R20 ;  /* 0x000000143d157221 */ /* 0x002fe20000000000 */
[----:B------:R-:W-:-:S06]  /*2f40*/  F2FP.BF16.F32.PACK_AB R14, R24, R23 ;  /* 0x00000017180e723e */ /* 0x000fcc00000010ff */
[----:B------:R-:W1:Y:S01]  /*2f50*/  MUFU.EX2 R66, R66 ;  /* 0x0000004200427308 */ /* 0x000e620000000800 */
[----:B0-----:R-:W-:Y:S01]  /*2f60*/  FADD R24, R62, R21 ;  /* 0x000000153e187221 */ /* 0x001fe20000000000 */
[----:B------:R-:W-:-:S06]  /*2f70*/  F2FP.BF16.F32.PACK_AB R16, R28, R27 ;  /* 0x0000001b1c10723e */ /* 0x000fcc00000010ff */
[----:B------:R-:W0:Y:S01]  /*2f80*/  MUFU.EX2 R67, R67 ;  /* 0x0000004300437308 */ /* 0x000e220000000800 */
[----:B----4-:R-:W-:Y:S01]  /*2f90*/  FADD R27, R63, R24 ;  /* 0x000000183f1b7221 */ /* 0x010fe20000000000 */
[----:B------:R-:W-:-:S03]  /*2fa0*/  F2FP.BF16.F32.PACK_AB R18, R32, R31 ;  /* 0x0000001f2012723e */ /* 0x000fc600000010ff */
[----:B---3--:R-:W-:Y:S01]  /*2fb0*/  FADD R31, R64, R27 ;  /* 0x0000001b401f7221 */ /* 0x008fe20000000000 */
[----:B------:R-:W-:-:S03]  /*2fc0*/  F2FP.BF16.F32.PACK_AB R20, R37, R34 ;  /* 0x000000222514723e */ /* 0x000fc600000010ff */
[----:B-1----:R-:W-:Y:S01]  /*2fd0*/  FADD R34, R66, R31 ;  /* 0x0000001f42227221 */ /* 0x002fe20000000000 */
[----:B------:R-:W-:-:S03]  /*2fe0*/  F2FP.BF16.F32.PACK_AB R19, R36, R33 ;  /* 0x000000212413723e */ /* 0x000fc600000010ff */
[----:B0-----:R-:W-:Y:S01]  /*2ff0*/  FADD R36, R67, R34 ;  /* 0x0000002243247221 */ /* 0x001fe20000000000 */
[----:B------:R-:W-:Y:S02]  /*3000*/  F2FP.BF16.F32.PACK_AB R15, R26, R25 ;  /* 0x000000191a0f723e */ /* 0x000fe400000010ff */
[----:B------:R-:W-:Y:S02]  /*3010*/  F2FP.BF16.F32.PACK_AB R17, R30, R29 ;  /* 0x0000001d1e11723e */ /* 0x000fe400000010ff */
[----:B------:R2:W0:Y:S01]  /*3020*/  SHFL.BFLY PT, R37, R36, 0x10, 0x1f ;  /* 0x0e001f0024257f89 */ /* 0x00042200000e0000 */
[----:B------:R-:W-:Y:S02]  /*3030*/  F2FP.BF16.F32.PACK_AB R21, R40, R35 ;  /* 0x000000232815723e */ /* 0x000fe400000010ff */
[----:B------:R-:W-:Y:S02]  /*3040*/  F2FP.BF16.F32.PACK_AB R22, R41, R38 ;  /* 0x000000262916723e */ /* 0x000fe400000010ff */
[----:B------:R-:W-:-:S02]  /*3050*/  F2FP.BF16.F32.PACK_AB R23, R44, R39 ;  /* 0x000000272c17723e */ /* 0x000fc400000010ff */
[----:B------:R-:W-:Y:S02]  /*3060*/  F2FP.BF16.F32.PACK_AB R24, R45, R42 ;  /* 0x0000002a2d18723e */ /* 0x000fe400000010ff */
[----:B------:R-:W-:Y:S02]  /*3070*/  F2FP.BF16.F32.PACK_AB R25, R48, R43 ;  /* 0x0000002b3019723e */ /* 0x000fe400000010ff */
[----:B------:R-:W-:Y:S02]  /*3080*/  F2FP.BF16.F32.PACK_AB R26, R49, R46 ;  /* 0x0000002e311a723e */ /* 0x000fe400000010ff */
        /* <DEDUP_REMOVED lines=9> */
[----:B------:R-:W-:Y:S01]  /*3120*/  LOP3.LUT R69, R68, 0x10, RZ, 0x3c, !PT ;  /* 0x0000001044457812 */ /* 0x000fe200078e3cff */
[----:B0-2---:R-:W-:Y:S06]  /*3130*/  @!P2 BRA `(.L_x_9) ;  /* 0x000000000008a947 */ /* 0x005fec0003800000 */
[----:B------:R0:W-:Y:S01]  /*3140*/  STTM.16dp32bit_t0_t15.x32 tmem[UR13+0x10], R4 ;  /* 0x00001004000079ed */ /* 0x0001e20008a8000d */
[----:B------:R0:W-:Y:S02]  /*3150*/  STTM.16dp32bit_t16_t31.x32 tmem[UR13+0x30], R4 ;  /* 0x00003004000079ed */ /* 0x0001e40008aa000d */
.L_x_9:
[C---:B------:R-:W-:Y:S01]  /*3160*/  LOP3.LUT R96, R68.reuse, 0x20, RZ, 0x3c, !PT ;  /* 0x0000002044607812 */ /* 0x040fe200078e3cff */
[----:B-----5:R-:W-:Y:S01]  /*3170*/  STS.U16 [R68+UR12], R155 ;  /* 0x0000009b44007988 */ /* 0x020fe2000800040c */
[----:B------:R-:W-:Y:S01]  /*3180*/  LOP3.LUT R97, R68, 0x30, RZ, 0x3c, !PT ;  /* 0x0000003044617812 */ /* 0x000fe200078e3cff */
[----:B0-----:R-:W-:Y:S01]  /*3190*/  FADD R4, -R104, -INF ;  /* 0xff80000068047421 */ /* 0x001fe20000000100 */
[C---:B------:R-:W-:Y:S01]  /*31a0*/  LOP3.LUT R98, R68.reuse, 0x40, RZ, 0x3c, !PT ;  /* 0x0000004044627812 */ /* 0x040fe200078e3cff */
[----:B------:R0:W-:Y:S01]  /*31b0*/  STS.U16 [R68+UR12+0x400], R101 ;  /* 0x0004006544007988 */ /* 0x0001e2000800040c */
[----:B------:R-:W-:Y:S01]  /*31c0*/  LOP3.LUT R99, R68, 0x50, RZ, 0x3c, !PT ;  /* 0x0000005044637812 */ /* 0x000fe200078e3cff */
[----:B------:R-:W-:Y:S01]  /*31d0*/  FMUL R12, R4, 1.4426950216293334961 ;  /* 0x3fb8aa3b040c7820 */ /* 0x000fe20000400000 */
[----:B------:R-:W-:Y:S01]  /*31e0*/  UIADD3 UR15, UPT, UPT, UR15, -0x80, URZ ;  /* 0xffffff800f0f7890 */ /* 0x000fe2000fffe0ff */
[----:B------:R1:W-:Y:S04]  /*31f0*/  STS.U16 [R69+UR12+0x80], R100 ;  /* 0x0000806445007988 */ /* 0x0003e8000800040c */
[----:B------:R2:W-:Y:S01]  /*3200*/  STS.U16 [R69+UR12+0x480], R150 ;  /* 0x0004809645007988 */ /* 0x0005e2000800040c */
[----:B------:R-:W3:Y:S01]  /*3210*/  MUFU.EX2 R12, R12 ;  /* 0x0000000c000c7308 */ /* 0x000ee20000000800 */
[----:B0-----:R-:W-:-:S02]  /*3220*/  LOP3.LUT R101, R68, 0x70, RZ, 0x3c, !PT ;  /* 0x0000007044657812 */ /* 0x001fc400078e3cff */
[----:B------:R2:W-:Y:S01]  /*3230*/  STS.U16 [R96+UR12+0x100], R153 ;  /* 0x0001009960007988 */ /* 0x0005e2000800040c */
[----:B-1----:R-:W-:-:S03]  /*3240*/  LOP3.LUT R100, R68, 0x60, RZ, 0x3c, !PT ;  /* 0x0000006044647812 */ /* 0x002fc600078e3cff */
        /* <DEDUP_REMOVED lines=11> */
[----:B------:R-:W0:Y:S02]  /*3300*/  FENCE.VIEW.ASYNC.T ;  /* 0x00000000000073c6 */ /* 0x000e240000000200 */
[----:B0-----:R-:W-:Y:S06]  /*3310*/  BAR.SYNC.DEFER_BLOCKING 0x0 ;  /* 0x0000000000007b1d */ /* 0x001fec0000010000 */
[----:B------:R-:W0:Y:S01]  /*3320*/  LDTM.16dp32bit_t0_t15.x8 R4, tmem[UR13] ;  /* 0x0000000d000479ee */ /* 0x000e220008980000 */
[----:B------:R-:W1:Y:S01]  /*3330*/  LDTM.16dp32bit_t16_t31.x8 R4, tmem[UR13+0x8] ;  /* 0x0000080d000479ee */ /* 0x000e6200089a0000 */
[----:B------:R-:W-:Y:S01]  /*3340*/  NOP ;  /* 0x0000000000007918 */ /* 0x000fe20000000000 */
[----:B--23--:R-:W-:Y:S05]  /*3350*/  @!P2 BRA `(.L_x_10) ;  /* 0x000000000028a947 */ /* 0x00cfea0003800000 */
[C---:B01----:R-:W-:Y:S01]  /*3360*/  FMUL R4, R12.reuse, R4 ;  /* 0x000000040c047220 */ /* 0x043fe20000400000 */
[C---:B------:R-:W-:Y:S01]  /*3370*/  FMUL R5, R12.reuse, R5 ;  /* 0x000000050c057220 */ /* 0x040fe20000400000 */
[C---:B------:R-:W-:Y:S01]  /*3380*/  FMUL R6, R12.reuse, R6 ;  /* 0x000000060c067220 */ /* 0x040fe20000400000 */
[C---:B------:R-:W-:Y:S01]  /*3390*/  FMUL R7, R12.reuse, R7 ;  /* 0x000000070c077220 */ /* 0x040fe20000400000 */
[C---:B------:R-:W-:Y:S01]  /*33a0*/  FMUL R8, R12.reuse, R8 ;  /* 0x000000080c087220 */ /* 0x040fe20000400000 */
[C---:B------:R-:W-:Y:S01]  /*33b0*/  FMUL R9, R12.reuse, R9 ;  /* 0x000000090c097220 */ /* 0x040fe20000400000 */
[C---:B------:R-:W-:Y:S01]  /*33c0*/  FMUL R10, R12.reuse, R10 ;  /* 0x0000000a0c0a7220 */ /* 0x040fe20000400000 */
[----:B------:R-:W-:-:S04]  /*33d0*/  FMUL R11, R12, R11 ;  /* 0x0000000b0c0b7220 */ /* 0x000fc80000400000 */
[----:B------:R2:W-:Y:S01]  /*33e0*/  STTM.16dp32bit_t0_t15.x8 tmem[UR13], R4 ;  /* 0x00000004000079ed */ /* 0x0005e2000898000d */
[----:B------:R2:W-:Y:S02]  /*33f0*/  STTM.16dp32bit_t16_t31.x8 tmem[UR13+0x8], R4 ;  /* 0x00000804000079ed */ /* 0x0005e400089a000d */
.L_x_10:
[----:B-1----:R-:W1:Y:S02]  /*3400*/  FENCE.VIEW.ASYNC.T ;  /* 0x00000000000073c6 */ /* 0x002e640000000200 */
[----:B-1----:R-:W-:Y:S01]  /*3410*/  BAR.SYNC.DEFER_BLOCKING 0x0 ;  /* 0x0000000000007b1d */ /* 0x002fe20000010000 */
[----:B------:R-:W-:Y:S01]  /*3420*/  FADD R37, R36, R37 ;  /* 0x0000002524257221 */ /* 0x000fe20000000000 */
[----:B------:R-:W-:Y:S02]  /*3430*/  UISETP.GE.AND UP1, UPT, UR15, 0x1, UPT ;  /* 0x000000010f00788c */ /* 0x000fe4000bf26270 */
[----:B------:R-:W-:Y:S01]  /*3440*/  UIADD3 UR16, UPT, UPT, UR11, 0x10, URZ ;  /* 0x000000100b107890 */ /* 0x000fe2000fffe0ff */
[----:B------:R-:W-:Y:S01]  /*3450*/  FADD R37, R12, R37 ;  /* 0x000000250c257221 */ /* 0x000fe20000000000 */
[----:B------:R1:W-:Y:S06]  /*3460*/  MEMBAR.ALL.CTA ;  /* 0x0000000000007992 */ /* 0x0003ec0000008000 */
[----:B-1----:R-:W1:Y:S02]  /*3470*/  FENCE.VIEW.ASYNC.S ;  /* 0x00000000000073c6 */ /* 0x002e640000000000 */
[----:B-1----:R-:W-:Y:S06]  /*3480*/  BAR.SYNC.DEFER_BLOCKING 0x0 ;  /* 0x0000000000007b1d */ /* 0x002fec0000010000 */
[----:B------:R-:W-:Y:S05]  /*3490*/  @!P3 BRA `(.L_x_11) ;  /* 0x0000000000c0b947 */ /* 0x000fea0003800000 */
[----:B------:R-:W-:Y:S01]  /*34a0*/  USHF.R.U32.HI UR8, URZ, 0x4, UR12 ;  /* 0x00000004ff087899 */ /* 0x000fe2000801160c */
[----:B------:R-:W-:Y:S01]  /*34b0*/  UMOV UR4, URZ ;  /* 0x000000ff00047c82 */ /* 0x000fe20008000000 */
[----:B------:R-:W-:Y:S02]  /*34c0*/  UMOV UR5, URZ ;  /* 0x000000ff00057c82 */ /* 0x000fe40008000000 */
[----:B------:R-:W-:Y:S02]  /*34d0*/  USGXT.U32 UR8, UR8, 0xe ;  /* 0x0000000e0808789a */ /* 0x000fe40008000000 */
[----:B------:R-:W-:Y:S02]  /*34e0*/  UIADD3 UR7, UPT, UPT, UR11, 0x18, URZ ;  /* 0x000000180b077890 */ /* 0x000fe4000fffe0ff */
[----:B------:R-:W-:Y:S02]  /*34f0*/  UIADD3 UR38, UP2, UPT, UR8, 0x2, URZ ;  /* 0x0000000208267890 */ /* 0x000fe4000ff5e0ff */
[----:B------:R-:W-:-:S02]  /*3500*/  UIADD3 UR18, UPT, UPT, UR11, 0x20, URZ ;  /* 0x000000200b127890 */ /* 0x000fc4000fffe0ff */
[----:B------:R-:W-:Y:S02]  /*3510*/  UIADD3.X UR39, UPT, UPT, UR4, 0x40004040, URZ, UP2, !UPT ;  /* 0x4000404004277890 */ /* 0x000fe400097fe4ff */
[----:B------:R-:W-:Y:S01]  /*3520*/  UIADD3 UR31, UPT, UPT, UR11, 0x28, URZ ;  /* 0x000000280b1f7890 */ /* 0x000fe2000fffe0ff */
[----:B------:R-:W-:Y:S01]  /*3530*/  UMOV UR4, UR14 ;  /* 0x0000000e00047c82 */ /* 0x000fe20008000000 */
[----:B------:R-:W-:Y:S01]  /*3540*/  UIADD3.64 UR42, UPT, UPT, UR38, 0x4, URZ ;  /* 0x00000004262a7897 */ /* 0x000fe2000fffe0ff */
[----:B------:R-:W-:Y:S01]  /*3550*/  UMOV UR56, UR4 ;  /* 0x0000000400387c82 */ /* 0x000fe20008000000 */
[----:B------:R-:W-:Y:S02]  /*3560*/  UIADD3.64 UR4, UPT, UPT, UR38, 0x2, URZ ;  /* 0x0000000226047897 */ /* 0x000fe4000fffe0ff */
[----:B------:R-:W-:Y:S02]  /*3570*/  UIADD3 UR46, UPT, UPT, UR11, 0x30, URZ ;  /* 0x000000300b2e7890 */ /* 0x000fe4000fffe0ff */
[----:B------:R-:W-:-:S02]  /*3580*/  UIADD3.64 UR44, UPT, UPT, UR38, 0x7e, URZ ;  /* 0x0000007e262c7897 */ /* 0x000fc4000fffe0ff */
[----:B------:R-:W-:Y:S02]  /*3590*/  UIADD3 UR47, UPT, UPT, UR11, 0x38, URZ ;  /* 0x000000380b2f7890 */ /* 0x000fe4000fffe0ff */
[----:B------:R-:W-:Y:S02]  /*35a0*/  UIADD3.64 UR48, UPT, UPT, UR38, 0x80, URZ ;  /* 0x0000008026307897 */ /* 0x000fe4000fffe0ff */
[----:B------:R-:W-:Y:S02]  /*35b0*/  UIADD3 UR52, UPT, UPT, UR11, 0x40, URZ ;  /* 0x000000400b347890 */ /* 0x000fe4000fffe0ff */
[----:B------:R-:W-:Y:S01]  /*35c0*/  UIADD3.64 UR50, UPT, UPT, UR38, 0x82, URZ ;  /* 0x0000008226327897 */ /* 0x000fe2000fffe0ff */
[----:B------:R-:W-:Y:S01]  /*35d0*/  UMOV UR32, 0x0 ;  /* 0x0000000000207882 */ /* 0x000fe20000000000 */
[----:B------:R-:W-:Y:S01]  /*35e0*/  UMOV UR33, 0x4040490 ;  /* 0x0404049000217882 */ /* 0x000fe20000000000 */
[----:B------:R-:W-:Y:S02]  /*35f0*/  UIADD3 UR53, UPT, UPT, UR11, 0x48, URZ ;  /* 0x000000480b357890 */ /* 0x000fe4000fffe0ff */
[----:B------:R-:W-:Y:S01]  /*3600*/  UIADD3.64 UR54, UPT, UPT, UR38, 0x84, URZ ;  /* 0x0000008426367897 */ /* 0x000fe2000fffe0ff */
[----:B------:R-:W-:Y:S01]  /*3610*/  UMOV UR9, 0x40004040 ;  /* 0x4000404000097882 */ /* 0x000fe20000000000 */
[----:B------:R-:W-:Y:S01]  /*3620*/  UMOV UR28, 0x0 ;  /* 0x00000000001c7882 */ /* 0x000fe20000000000 */
[----:B------:R-:W-:Y:S01]  /*3630*/  UMOV UR29, 0x4040490 ;  /* 0x04040490001d7882 */ /* 0x000fe20000000000 */
[----:B------:R-:W-:Y:S01]  /*3640*/  UMOV UR24, 0x0 ;  /* 0x0000000000187882 */ /* 0x000fe20000000000 */
[----:B------:R-:W-:Y:S01]  /*3650*/  UMOV UR25, 0x4040490 ;  /* 0x0404049000197882 */ /* 0x000fe20000000000 */
[----:B------:R1:W-:Y:S01]  /*3660*/  UTCHMMA tmem[UR16], gdesc[UR8], tmem[UR11], tmem[UR32], idesc[UR33], UPT ;  /* 0x00ff2008100079ea */ /* 0x0003e2000b80000b */
        /* <DEDUP_REMOVED lines=15> */
[----:B------:R1:W-:Y:S01]  /*3760*/  UTCHMMA tmem[UR52], gdesc[UR50], tmem[UR11], tmem[UR34], idesc[UR35], UPT ;  /* 0x00ff2232340079ea */ /* 0x0003e2000b80000b */
[----:B------:R1:W-:Y:S01]  /*3770*/  UTCHMMA tmem[UR53], gdesc[UR54], tmem[UR11], tmem[UR40], idesc[UR41], UPT ;  /* 0x00ff2836350079ea */ /* 0x0003e2000b80000b */
[----:B------:R1:W-:Y:S01]  /*3780*/  UTCBAR [UR56], URZ ;  /* 0x000000ff380073e9 */ /* 0x0003e200080000ff */
[----:B------:R-:W-:Y:S01]  /*3790*/  NOP ;  /* 0x0000000000007918 */ /* 0x000fe20000000000 */
.L_x_11:
[----:B------:R-:W-:Y:S01]  /*37a0*/  FSEL R104, R104, -INF , P2 ;  /* 0xff80000068687808 */ /* 0x000fe20001000000 */
[----:B-1----:R-:W-:Y:S01]  /*37b0*/  UMOV UR7, URZ ;  /* 0x000000ff00077c82 */ /* 0x002fe20008000000 */
[----:B------:R-:W-:Y:S01]  /*37c0*/  FSEL R114, R37, 1, P2 ;  /* 0x3f80000025727808 */ /* 0x000fe20001000000 */
[----:B------:R-:W-:Y:S06]  /*37d0*/  BRA.U !UP1, `(.L_x_12) ;  /* 0x0000002509bc7547 */ /* 0x000fec000b800000 */
[----:B------:R-:W-:Y:S01]  /*37e0*/  UIADD3 UR4, UPT, UPT, UR12, 0x2000, URZ ;  /* 0x000020000c047890 */ /* 0x000fe2000fffe0ff */
[----:B------:R-:W-:Y:S01]  /*37f0*/  SHF.L.U32 R105, R105, 0x7, RZ ;  /* 0x0000000769697819 */ /* 0x000fe200000006ff */
[----:B------:R-:W-:Y:S01]  /*3800*/  USHF.L.U32 UR17, UR17, 0x7, URZ ;  /* 0x0000000711117899 */ /* 0x000fe200080006ff */
[----:B------:R-:W-:Y:S01]  /*3810*/  HFMA2 R116, -RZ, RZ, 0, 0 ;  /* 0x00000000ff747431 */ /* 0x000fe200000001ff */
[----:B------:R-:W-:Y:S01]  /*3820*/  USHF.R.U32.HI UR4, URZ, 0x4, UR4 ;  /* 0x00000004ff047899 */ /* 0x000fe20008011604 */
[----:B------:R-:W-:Y:S01]  /*3830*/  MOV R135, R104 ;  /* 0x0000006800877202 */ /* 0x000fe20000000f00 */
[----:B------:R-:W-:Y:S01]  /*3840*/  UIADD3 UR5, UPT, UPT, UR12, 0x3000, URZ ;  /* 0x000030000c057890 */ /* 0x000fe2000fffe0ff */
[----:B------:R-:W-:Y:S01]  /*3850*/  MOV R115, R105 ;  /* 0x0000006900737202 */ /* 0x000fe20000000f00 */
[----:B------:R-:W-:Y:S01]  /*3860*/  USGXT.U32 UR18, UR4, 0xe ;  /* 0x0000000e0412789a */ /* 0x000fe20008000000 */
[----:B------:R-:W-:Y:S01]  /*3870*/  MOV R117, UR17 ;  /* 0x0000001100757c02 */ /* 0x000fe20008000f00 */
[----:B------:R-:W-:-:S02]  /*3880*/  USHF.R.U32.HI UR20, URZ, 0x4, UR6 ;  /* 0x00000004ff147899 */ /* 0x000fc40008011606 */
[----:B------:R-:W-:Y:S01]  /*3890*/  UIADD3 UR28, UP2, UPT, UR18, 0x2, URZ ;  /* 0x00000002121c7890 */ /* 0x000fe2000ff5e0ff */
[----:B------:R-:W-:Y:S01]  /*38a0*/  UMOV UR4, URZ ;  /* 0x000000ff00047c82 */ /* 0x000fe20008000000 */
[----:B------:R-:W-:Y:S02]  /*38b0*/  USHF.R.U32.HI UR5, URZ, 0x4, UR5 ;  /* 0x00000004ff057899 */ /* 0x000fe40008011605 */
[----:B------:R-:W-:Y:S02]  /*38c0*/  UIADD3.X UR29, UPT, UPT, UR4, 0x40004040, URZ, UP2, !UPT ;  /* 0x40004040041d7890 */ /* 0x000fe400097fe4ff */
[----:B------:R-:W-:Y:S01]  /*38d0*/  UISETP.NE.U32.AND UP1, UPT, UR19, URZ, UPT ;  /* 0x000000ff1300728c */ /* 0x000fe2000bf25070 */
[----:B------:R-:W1:Y:S01]  /*38e0*/  LDCU UR31, c[0x0][0x3a8] ;  /* 0x00007500ff1f77ac */ /* 0x000e620008000800 */
[----:B------:R-:W-:Y:S02]  /*38f0*/  USGXT.U32 UR20, UR20, 0xe ;  /* 0x0000000e1414789a */ /* 0x000fe40008000000 */
[----:B------:R-:W-:-:S02]  /*3900*/  USGXT.U32 UR22, UR5, 0xe ;  /* 0x0000000e0516789a */ /* 0x000fc40008000000 */
[----:B------:R-:W-:Y:S02]  /*3910*/  UIADD3.64 UR32, UPT, UPT, UR28, 0x2, URZ ;  /* 0x000000021c207897 */ /* 0x000fe4000fffe0ff */
[----:B------:R-:W-:Y:S02]  /*3920*/  UIADD3.64 UR34, UPT, UPT, UR28, 0x4, URZ ;  /* 0x000000041c227897 */ /* 0x000fe4000fffe0ff */
[----:B------:R-:W-:Y:S02]  /*3930*/  UIADD3.64 UR36, UPT, UPT, UR28, 0x7e, URZ ;  /* 0x0000007e1c247897 */ /* 0x000fe4000fffe0ff */
[----:B------:R-:W-:Y:S02]  /*3940*/  UIADD3.64 UR38, UPT, UPT, UR28, 0x80, URZ ;  /* 0x000000801c267897 */ /* 0x000fe4000fffe0ff */
[----:B------:R-:W-:Y:S02]  /*3950*/  UIADD3.64 UR40, UPT, UPT, UR28, 0x82, URZ ;  /* 0x000000821c287897 */ /* 0x000fe4000fffe0ff */
[----:B------:R-:W-:Y:S01]  /*3960*/  UIADD3.64 UR42, UPT, UPT, UR28, 0x84, URZ ;  /* 0x000000841c2a7897 */ /* 0x000fe2000fffe0ff */
[----:B------:R-:W-:Y:S01]  /*3970*/  UMOV UR21, 0x1 ;  /* 0x0000000100157882 */ /* 0x000fe20000000000 */
[----:B------:R-:W-:-:S10]  /*3980*/  UMOV UR6, URZ ;  /* 0x000000ff00067c82 */ /* 0x000fd40008000000 */
.L_x_17:
[----:B0-2---:R-:W-:-:S04]  /*3990*/  IMAD.WIDE R4, R115, 0x2, R108 ;  /* 0x0000000273047825 */ /* 0x005fc800078e026c */
[C---:B------:R-:W-:Y:S01]  /*39a0*/  IMAD.WIDE R6, R115.reuse, 0x2, R106 ;  /* 0x0000000273067825 */ /* 0x040fe200078e026a */
[----:B------:R0:W2:Y:S03]  /*39b0*/  LDG.E.U16 R22, desc[UR26][R4.64] ;  /* 0x0000001a04167981 */ /* 0x0000a6000c1e1500 */
[C---:B------:R-:W-:Y:S01]  /*39c0*/  IMAD.WIDE R8, R115.reuse, 0x2, R102 ;  /* 0x0000000273087825 */ /* 0x040fe200078e0266 */
[----:B------:R3:W4:Y:S03]  /*39d0*/  LDG.E.U16 R24, desc[UR26][R6.64] ;  /* 0x0000001a06187981 */ /* 0x000726000c1e1500 */
        /* <DEDUP_REMOVED lines=10> */
[----:B0-----:R-:W-:-:S02]  /*3a80*/  IMAD.WIDE R4, R115, 0x2, R84 ;  /* 0x0000000273047825 */ /* 0x001fc400078e0254 */
[----:B------:R-:W4:Y:S02]  /*3a90*/  LDG.E.U16 R18, desc[UR26][R18.64] ;  /* 0x0000001a12127981 */ /* 0x000f24000c1e1500 */
[C---:B---3--:R-:W-:Y:S02]  /*3aa0*/  IMAD.WIDE R6, R115.reuse, 0x2, R82 ;  /* 0x0000000273067825 */ /* 0x048fe400078e0252 */
[----:B------:R-:W3:Y:S02]  /*3ab0*/  LDG.E.U16 R4, desc[UR26][R4.64] ;  /* 0x0000001a04047981 */ /* 0x000ee4000c1e1500 */
[C---:B------:R-:W-:Y:S02]  /*3ac0*/  IMAD.WIDE R20, R115.reuse, 0x2, R80 ;  /* 0x0000000273147825 */ /* 0x040fe400078e0250 */
[----:B------:R-:W3:Y:S02]  /*3ad0*/  LDG.E.U16 R6, desc[UR26][R6.64] ;  /* 0x0000001a06067981 */ /* 0x000ee4000c1e1500 */
[----:B-----5:R-:W-:-:S02]  /*3ae0*/  IMAD.WIDE R8, R115, 0x2, R78 ;  /* 0x0000000273087825 */ /* 0x020fc400078e024e */
[----:B------:R-:W5:Y:S02]  /*3af0*/  LDG.E.U16 R20, desc[UR26][R20.64] ;  /* 0x0000001a14147981 */ /* 0x000f64000c1e1500 */
[C---:B-1----:R-:W-:Y:S02]  /*3b00*/  IMAD.WIDE R10, R115.reuse, 0x2, R76 ;  /* 0x00000002730a7825 */ /* 0x042fe400078e024c */
[----:B------:R-:W5:Y:S02]  /*3b10*/  LDG.E.U16 R8, desc[UR26][R8.64] ;  /* 0x0000001a08087981 */ /* 0x000f64000c1e1500 */
[C---:B------:R-:W-:Y:S02]  /*3b20*/  IMAD.WIDE R12, R115.reuse, 0x2, R74 ;  /* 0x00000002730c7825 */ /* 0x040fe400078e024a */
[----:B------:R-:W5:Y:S02]  /*3b30*/  LDG.E.U16 R10, desc[UR26][R10.64] ;  /* 0x0000001a0a0a7981 */ /* 0x000f64000c1e1500 */
[----:B------:R-:W-:-:S02]  /*3b40*/  IMAD.WIDE R14, R115, 0x2, R72 ;  /* 0x00000002730e7825 */ /* 0x000fc400078e0248 */
[----:B------:R-:W5:Y:S02]  /*3b50*/  LDG.E.U16 R12, desc[UR26][R12.64] ;  /* 0x0000001a0c0c7981 */ /* 0x000f64000c1e1500 */
[----:B------:R-:W-:Y:S02]  /*3b60*/  IMAD.WIDE R16, R115, 0x2, R70 ;  /* 0x0000000273107825 */ /* 0x000fe400078e0246 */
[----:B------:R-:W5:Y:S04]  /*3b70*/  LDG.E.U16 R14, desc[UR26][R14.64] ;  /* 0x0000001a0e0e7981 */ /* 0x000f68000c1e1500 */
[----:B------:R-:W5:Y:S01]  /*3b80*/  LDG.E.U16 R16, desc[UR26][R16.64] ;  /* 0x0000001a10107981 */ /* 0x000f62000c1e1500 */
[----:B------:R-:W-:Y:S02]  /*3b90*/  UMOV UR8, 0x1 ;  /* 0x0000000100087882 */ /* 0x000fe40000000000 */
[----:B------:R-:W-:-:S04]  /*3ba0*/  @!UP0 UIADD3 UR8, UPT, UPT, -UR8, 0x100000, URZ ;  /* 0x0010000008088890 */ /* 0x000fc8000fffe1ff */
[----:B------:R-:W-:Y:S02]  /*3bb0*/  @!UP0 USHF.L.U32 UR9, UR8, 0xb, URZ ;  /* 0x0000000b08098899 */ /* 0x000fe400080006ff */
[----:B------:R-:W-:Y:S01]  /*3bc0*/  @!UP0 USHF.L.U32 UR8, UR8, 0x1, URZ ;  /* 0x0000000108088899 */ /* 0x000fe200080006ff */
[----:B------:R-:W-:Y:S01]  /*3bd0*/  VOTEU.ALL UP2, P1 ;  /* 0x0000000000ff7886 */ /* 0x000fe20000840000 */
[----:B--2---:R0:W-:Y:S04]  /*3be0*/  STS.U16 [R3+UR12+0x1000], R22 ;  /* 0x0010001603007988 */ /* 0x0041e8000800040c */
[----:B----4-:R0:W-:Y:S04]  /*3bf0*/  STS.U16 [R3+UR12+0x1100], R24 ;  /* 0x0011001803007988 */ /* 0x0101e8000800040c */
[----:B------:R0:W-:Y:S04]  /*3c00*/  STS.U16 [R3+UR12+0x1200], R26 ;  /* 0x0012001a03007988 */ /* 0x0001e8000800040c */
[----:B------:R0:W-:Y:S04]  /*3c10*/  STS.U16 [R3+UR12+0x1300], R28 ;  /* 0x0013001c03007988 */ /* 0x0001e8000800040c */
[----:B------:R0:W-:Y:S04]  /*3c20*/  STS.U16 [R3+UR12+0x1400], R30 ;  /* 0x0014001e03007988 */ /* 0x0001e8000800040c */
[----:B------:R0:W-:Y:S04]  /*3c30*/  STS.U16 [R3+UR12+0x1500], R32 ;  /* 0x0015002003007988 */ /* 0x0001e8000800040c */
[----:B------:R0:W-:Y:S04]  /*3c40*/  STS.U16 [R3+UR12+0x1600], R34 ;  /* 0x0016002203007988 */ /* 0x0001e8000800040c */
[----:B------:R0:W-:Y:S04]  /*3c50*/  STS.U16 [R3+UR12+0x1700], R18 ;  /* 0x0017001203007988 */ /* 0x0001e8000800040c */
[----:B---3--:R0:W-:Y:S04]  /*3c60*/  STS.U16 [R3+UR12+0x1800], R4 ;  /* 0x0018000403007988 */ /* 0x0081e8000800040c */
[----:B------:R0:W-:Y:S04]  /*3c70*/  STS.U16 [R3+UR12+0x1900], R6 ;  /* 0x0019000603007988 */ /* 0x0001e8000800040c */
[----:B-----5:R0:W-:Y:S04]  /*3c80*/  STS.U16 [R3+UR12+0x1a00], R20 ;  /* 0x001a001403007988 */ /* 0x0201e8000800040c */
[----:B------:R0:W-:Y:S04]  /*3c90*/  STS.U16 [R3+UR12+0x1b00], R8 ;  /* 0x001b000803007988 */ /* 0x0001e8000800040c */
[----:B------:R0:W-:Y:S04]  /*3ca0*/  STS.U16 [R3+UR12+0x1c00], R10 ;  /* 0x001c000a03007988 */ /* 0x0001e8000800040c */
[----:B------:R0:W-:Y:S04]  /*3cb0*/  STS.U16 [R3+UR12+0x1d00], R12 ;  /* 0x001d000c03007988 */ /* 0x0001e8000800040c */
[----:B------:R0:W-:Y:S04]  /*3cc0*/  STS.U16 [R3+UR12+0x1e00], R14 ;  /* 0x001e000e03007988 */ /* 0x0001e8000800040c */
[----:B------:R0:W-:Y:S01]  /*3cd0*/  STS.U16 [R3+UR12+0x1f00], R16 ;  /* 0x001f001003007988 */ /* 0x0001e2000800040c */
[----:B------:R1:W-:Y:S06]  /*3ce0*/  MEMBAR.ALL.CTA ;  /* 0x0000000000007992 */ /* 0x0003ec0000008000 */
[----:B-1----:R-:W-:Y:S04]  /*3cf0*/  FENCE.VIEW.ASYNC.S ;  /* 0x00000000000073c6 */ /* 0x002fe80000000000 */
[----:B------:R-:W1:Y:S02]  /*3d00*/  FENCE.VIEW.ASYNC.S ;  /* 0x00000000000073c6 */ /* 0x000e640000000000 */
[----:B-1----:R0:W1:Y:S02]  /*3d10*/  @!UP2 SYNCS.EXCH.64 URZ, [UR12+0x3810], UR8 ;  /* 0x003810080cffa5b2 */ /* 0x0020640008000100 */
[----:B-1----:R-:W-:Y:S06]  /*3d20*/  BAR.SYNC.DEFER_BLOCKING 0x0 ;  /* 0x0000000000007b1d */ /* 0x002fec0000010000 */
[----:B0-----:R-:W-:Y:S05]  /*3d30*/  BRA.U UP1, `(.L_x_13) ;  /* 0x00000001012c7547 */ /* 0x001fea000b800000 */
[----:B------:R-:W-:Y:S01]  /*3d40*/  UIADD3 UR8, UPT, UPT, UR12, 0x3810, URZ ;  /* 0x000038100c087890 */ /* 0x000fe2000fffe0ff */
[----:B------:R-:W-:Y:S01]  /*3d50*/  UMOV UR9, URZ ;  /* 0x000000ff00097c82 */ /* 0x000fe20008000000 */
[----:B------:R-:W-:Y:S01]  /*3d60*/  UMOV UR23, 0x40004040 ;  /* 0x4000404000177882 */ /* 0x000fe20000000000 */
[----:B------:R-:W-:Y:S01]  /*3d70*/  UMOV UR24, UR20 ;  /* 0x0000001400187c82 */ /* 0x000fe20008000000 */
[----:B------:R-:W-:Y:S01]  /*3d80*/  UMOV UR25, 0xc0004010 ;  /* 0xc000401000197882 */ /* 0x000fe20000000000 */
[----:B------:R-:W-:Y:S01]  /*3d90*/  UMOV UR44, 0x0 ;  /* 0x00000000002c7882 */ /* 0x000fe20000000000 */
[----:B------:R-:W-:Y:S01]  /*3da0*/  UMOV UR45, 0x4208490 ;  /* 0x04208490002d7882 */ /* 0x000fe20000000000 */
[----:B------:R-:W-:Y:S01]  /*3db0*/  UMOV UR8, UR8 ;  /* 0x0000000800087c82 */ /* 0x000fe20008000000 */
[----:B------:R0:W-:Y:S01]  /*3dc0*/  UTCHMMA gdesc[UR22], gdesc[UR24], tmem[UR30], tmem[UR44], idesc[UR45], !UPT ;  /* 0x00ff2c18160075ea */ /* 0x0001e2000f80001e */
[----:B------:R0:W-:Y:S01]  /*3dd0*/  UTCBAR [UR8], URZ ;  /* 0x000000ff080073e9 */ /* 0x0001e200080000ff */
[----:B------:R-:W-:-:S02]  /*3de0*/  NOP ;  /* 0x0000000000007918 */ /* 0x000fc40000000000 */
.L_x_13:
[----:B------:R-:W1:Y:S02]  /*3df0*/  SYNCS.PHASECHK.TRANS64.TRYWAIT P2, [UR12+0x3810], RZ ;  /* 0x003810ffff0075a7 */ /* 0x000e64000804110c */
[----:B-1----:R-:W-:Y:S05]  /*3e00*/  @!P2 BRA `(.L_x_14) ;  /* 0x0000002c0090a947 */ /* 0x002fea0003800000 */
.L_x_23:
[----:B------:R-:W-:Y:S01]  /*3e10*/  BAR.SYNC.DEFER_BLOCKING 0x0 ;  /* 0x0000000000007b1d */ /* 0x000fe20000010000 */
[----:B------:R-:W-:-:S05]  /*3e20*/  SHF.L.U32 R116, R116, 0x1f, RZ ;  /* 0x0000001f74747819 */ /* 0x000fca00000006ff */
[----:B------:R-:W-:Y:S01]  /*3e30*/  LDTM.16dp32bit_t0_t15.x64 R4, tmem[UR13+0x100000] ;  /* 0x1000000d000479ee */ /* 0x000fe20008b00000 */
[----:B------:R-:W1:Y:S01]  /*3e40*/  LDTM.16dp32bit_t16_t31.x64 R4, tmem[UR13+0x100040] ;  /* 0x1000400d000479ee */ /* 0x000e620008b20000 */
[----:B------:R-:W2:Y:S01]  /*3e50*/  @!P1 SYNCS.CCTL.IV [UR12+0x3810] ;  /* 0x00381000ff0099b1 */ /* 0x000ea2000800000c */
[----:B------:R-:W-:Y:S01]  /*3e60*/  NOP ;  /* 0x0000000000007918 */ /* 0x000fe20000000000 */
[----:B-1----:R-:W-:Y:S01]  /*3e70*/  FMUL R104, R4, UR31 ;  /* 0x0000001f04687c20 */ /* 0x002fe20008400000 */
[----:B------:R-:W-:Y:S01]  /*3e80*/  FMUL R149, R5, UR31 ;  /* 0x0000001f05957c20 */ /* 0x000fe20008400000 */
[----:B------:R-:W-:Y:S01]  /*3e90*/  FMUL R134, R6, UR31 ;  /* 0x0000001f06867c20 */ /* 0x000fe20008400000 */
[----:B------:R-:W-:Y:S01]  /*3ea0*/  FMUL R148, R7, UR31 ;  /* 0x0000001f07947c20 */ /* 0x000fe20008400000 */
[----:B------:R-:W-:Y:S01]  /*3eb0*/  FMUL R151, R8, UR31 ;  /* 0x0000001f08977c20 */ /* 0x000fe20008400000 */
[----:B--2---:R-:W1:Y:S02]  /*3ec0*/  SYNCS.PHASECHK.TRANS64.TRYWAIT P2, [UR14], R116 ;  /* 0x00000074ff0075a7 */ /* 0x004e64000804110e */
        /* <DEDUP_REMOVED lines=92> */
[----:B--2---:R-:W-:-:S05]  /*4490*/  FMNMX3 R104, R134, R104, R135, !PT ;  /* 0x0000006886687276 */ /* 0x004fca0007800087 */
[--C-:B------:R-:W-:Y:S01]  /*44a0*/  FFMA R4, R4, UR31, -R104.reuse ;  /* 0x0000001f04047c23 */ /* 0x100fe20008000868 */
[--C-:B------:R-:W-:Y:S01]  /*44b0*/  FFMA R5, R5, UR31, -R104.reuse ;  /* 0x0000001f05057c23 */ /* 0x100fe20008000868 */
[--C-:B------:R-:W-:Y:S01]  /*44c0*/  FFMA R6, R6, UR31, -R104.reuse ;  /* 0x0000001f06067c23 */ /* 0x100fe20008000868 */
[--C-:B------:R-:W-:Y:S01]  /*44d0*/  FFMA R7, R7, UR31, -R104.reuse ;  /* 0x0000001f07077c23 */ /* 0x100fe20008000868 */
[----:B------:R-:W-:Y:S01]  /*44e0*/  FMUL R4, R4, 1.4426950216293334961 ;  /* 0x3fb8aa3b04047820 */ /* 0x000fe20000400000 */
[----:B------:R-:W-:Y:S01]  /*44f0*/  FMUL R149, R5, 1.4426950216293334961 ;  /* 0x3fb8aa3b05957820 */ /* 0x000fe20000400000 */
[----:B------:R-:W-:Y:S01]  /*4500*/  FMUL R5, R6, 1.4426950216293334961 ;  /* 0x3fb8aa3b06057820 */ /* 0x000fe20000400000 */
[----:B------:R-:W-:Y:S01]  /*4510*/  FMUL R134, R7, 1.4426950216293334961 ;  /* 0x3fb8aa3b07867820 */ /* 0x000fe20000400000 */
[--C-:B------:R-:W-:Y:S01]  /*4520*/  FFMA R15, R15, UR31, -R104.reuse ;  /* 0x0000001f0f0f7c23 */ /* 0x100fe20008000868 */
[--C-:B------:R-:W-:Y:S01]  /*4530*/  FFMA R11, R11, UR31, -R104.reuse ;  /* 0x0000001f0b0b7c23 */ /* 0x100fe20008000868 */
[----:B------:R-:W-:Y:S01]  /*4540*/  MUFU.EX2 R4, R4 ;  /* 0x0000000400047308 */ /* 0x000fe20000000800 */
[--C-:B------:R-:W-:Y:S01]  /*4550*/  FFMA R6, R8, UR31, -R104.reuse ;  /* 0x0000001f08067c23 */ /* 0x100fe20008000868 */
[--C-:B------:R-:W-:Y:S01]  /*4560*/  FFMA R14, R14, UR31, -R104.reuse ;  /* 0x0000001f0e0e7c23 */ /* 0x100fe20008000868 */
[--C-:B------:R-:W-:Y:S01]  /*4570*/  FFMA R10, R10, UR31, -R104.reuse ;  /* 0x0000001f0a0a7c23 */ /* 0x100fe20008000868 */
[----:B------:R-:W-:Y:S01]  /*4580*/  FMUL R148, R11, 1.4426950216293334961 ;  /* 0x3fb8aa3b0b947820 */ /* 0x000fe20000400000 */
[--C-:B------:R-:W-:Y:S01]  /*4590*/  FFMA R23, R23, UR31, -R104.reuse ;  /* 0x0000001f17177c23 */ /* 0x100fe20008000868 */
[----:B------:R-:W-:Y:S01]  /*45a0*/  FMUL R6, R6, 1.4426950216293334961 ;  /* 0x3fb8aa3b06067820 */ /* 0x000fe20000400000 */
[--C-:B------:R-:W-:Y:S01]  /*45b0*/  FFMA R9, R9, UR31, -R104.reuse ;  /* 0x0000001f09097c23 */ /* 0x100fe20008000868 */
[----:B------:R-:W2:Y:S01]  /*45c0*/  MUFU.EX2 R149, R149 ;  /* 0x0000009500957308 */ /* 0x000ea20000000800 */
[----:B------:R-:W-:Y:S01]  /*45d0*/  FMUL R11, R14, 1.4426950216293334961 ;  /* 0x3fb8aa3b0e0b7820 */ /* 0x000fe20000400000 */
[--C-:B------:R-:W-:Y:S01]  /*45e0*/  FFMA R19, R19, UR31, -R104.reuse ;  /* 0x0000001f13137c23 */ /* 0x100fe20008000868 */
[----:B------:R-:W-:Y:S01]  /*45f0*/  FMUL R7, R10, 1.4426950216293334961 ;  /* 0x3fb8aa3b0a077820 */ /* 0x000fe20000400000 */
[--C-:B------:R-:W-:Y:S01]  /*4600*/  FFMA R14, R16, UR31, -R104.reuse ;  /* 0x0000001f100e7c23 */ /* 0x100fe20008000868 */
[--C-:B------:R-:W-:Y:S01]  /*4610*/  FFMA R22, R22, UR31, -R104.reuse ;  /* 0x0000001f16167c23 */ /* 0x100fe20008000868 */
[--C-:B------:R-:W-:Y:S01]  /*4620*/  FFMA R10, R12, UR31, -R104.reuse ;  /* 0x0000001f0c0a7c23 */ /* 0x100fe20008000868 */
[----:B------:R-:W-:Y:S01]  /*4630*/  FMUL R9, R9, 1.4426950216293334961 ;  /* 0x3fb8aa3b09097820 */ /* 0x000fe20000400000 */
        /* <DEDUP_REMOVED lines=8> */
[----:B------:R-:W4:Y:S01]  /*46c0*/  MUFU.EX2 R5, R5 ;  /* 0x0000000500057308 */ /* 0x000f220000000800 */
[----:B---3--:R-:W-:Y:S01]  /*46d0*/  FMUL R134, R15, 1.4426950216293334961 ;  /* 0x3fb8aa3b0f867820 */ /* 0x008fe20000400000 */
[----:B------:R-:W-:Y:S01]  /*46e0*/  FMUL R15, R18, 1.4426950216293334961 ;  /* 0x3fb8aa3b120f7820 */ /* 0x000fe20000400000 */
[--C-:B------:R-:W-:Y:S01]  /*46f0*/  FFMA R18, R20, UR31, -R104.reuse ;  /* 0x0000001f14127c23 */ /* 0x100fe20008000868 */
[--C-:B------:R-:W-:Y:S01]  /*4700*/  FFMA R30, R30, UR31, -R104.reuse ;  /* 0x0000001f1e1e7c23 */ /* 0x100fe20008000868 */
[----:B------:R-:W-:Y:S01]  /*4710*/  FMUL R10, R10, 1.4426950216293334961 ;  /* 0x3fb8aa3b0a0a7820 */ /* 0x000fe20000400000 */
[--C-:B------:R-:W-:Y:S01]  /*4720*/  FFMA R13, R13, UR31, -R104.reuse ;  /* 0x0000001f0d0d7c23 */ /* 0x100fe20008000868 */
[--C-:B------:R-:W-:Y:S01]  /*4730*/  FFMA R39, R39, UR31, -R104.reuse ;  /* 0x0000001f27277c23 */ /* 0x100fe20008000868 */
[----:B------:R3:W-:Y:S01]  /*4740*/  MUFU.EX2 R16, R134 ;  /* 0x0000008600107308 */ /* 0x0007e20000000800 */
[--C-:B------:R-:W-:Y:S01]  /*4750*/  FFMA R41, R41, UR31, -R104.reuse ;  /* 0x0000001f29297c23 */ /* 0x100fe20008000868 */
[----:B------:R-:W-:Y:S01]  /*4760*/  FMUL R13, R13, 1.4426950216293334961 ;  /* 0x3fb8aa3b0d0d7820 */ /* 0x000fe20000400000 */
[----:B------:R-:W-:Y:S01]  /*4770*/  FMUL R39, R39, 1.4426950216293334961 ;  /* 0x3fb8aa3b27277820 */ /* 0x000fe20000400000 */
[----:B------:R-:W-:Y:S01]  /*4780*/  FMUL R14, R14, 1.4426950216293334961 ;  /* 0x3fb8aa3b0e0e7820 */ /* 0x000fe20000400000 */
[--C-:B------:R-:W-:Y:S01]  /*4790*/  FFMA R17, R17, UR31, -R104.reuse ;  /* 0x0000001f11117c23 */ /* 0x100fe20008000868 */
[--C-:B------:R-:W-:Y:S01]  /*47a0*/  FFMA R42, R42, UR31, -R104.reuse ;  /* 0x0000001f2a2a7c23 */ /* 0x100fe20008000868 */
[----:B------:R-:W-:Y:S01]  /*47b0*/  FMUL R18, R18, 1.4426950216293334961 ;  /* 0x3fb8aa3b12127820 */ /* 0x000fe20000400000 */
[----:B------:R5:W-:Y:S01]  /*47c0*/  MUFU.EX2 R12, R148 ;  /* 0x00000094000c7308 */ /* 0x000be20000000800 */
[----:B---3--:R-:W-:Y:S01]  /*47d0*/  FMUL R134, R23, 1.4426950216293334961 ;  /* 0x3fb8aa3b17867820 */ /* 0x008fe20000400000 */
[----:B------:R-:W-:Y:S01]  /*47e0*/  FMUL R23, R26, 1.4426950216293334961 ;  /* 0x3fb8aa3b1a177820 */ /* 0x000fe20000400000 */
[--C-:B------:R-:W-:Y:S01]  /*47f0*/  FFMA R26, R28, UR31, -R104.reuse ;  /* 0x0000001f1c1a7c23 */ /* 0x100fe20008000868 */
[----:B------:R-:W-:Y:S01]  /*4800*/  FMUL R17, R17, 1.4426950216293334961 ;  /* 0x3fb8aa3b11117820 */ /* 0x000fe20000400000 */
[--C-:B------:R-:W-:Y:S01]  /*4810*/  FFMA R21, R21, UR31, -R104.reuse ;  /* 0x0000001f15157c23 */ /* 0x100fe20008000868 */
[--C-:B------:R-:W-:Y:S01]  /*4820*/  FFMA R38, R38, UR31, -R104.reuse ;  /* 0x0000001f26267c23 */ /* 0x100fe20008000868 */
[--C-:B------:R-:W-:Y:S01]  /*4830*/  FFMA R43, R43, UR31, -R104.reuse ;  /* 0x0000001f2b2b7c23 */ /* 0x100fe20008000868 */
[----:B------:R-:W3:Y:S01]  /*4840*/  MUFU.EX2 R6, R6 ;  /* 0x0000000600067308 */ /* 0x000ee20000000800 */
[----:B-----5:R-:W-:Y:S01]  /*4850*/  FMUL R148, R19, 1.4426950216293334961 ;  /* 0x3fb8aa3b13947820 */ /* 0x020fe20000400000 */
[----:B------:R-:W-:Y:S01]  /*4860*/  FMUL R19, R22, 1.4426950216293334961 ;  /* 0x3fb8aa3b16137820 */ /* 0x000fe20000400000 */
[--C-:B------:R-:W-:Y:S01]  /*4870*/  FFMA R22, R24, UR31, -R104.reuse ;  /* 0x0000001f18167c23 */ /* 0x100fe20008000868 */
[----:B------:R-:W-:Y:S01]  /*4880*/  FMUL R21, R21, 1.4426950216293334961 ;  /* 0x3fb8aa3b15157820 */ /* 0x000fe20000400000 */
[--C-:B------:R-:W-:Y:S01]  /*4890*/  FFMA R25, R25, UR31, -R104.reuse ;  /* 0x0000001f19197c23 */ /* 0x100fe20008000868 */
[----:B------:R-:W-:Y:S01]  /*48a0*/  FMUL R43, R43, 1.4426950216293334961 ;  /* 0x3fb8aa3b2b2b7820 */ /* 0x000fe20000400000 */
[----:B------:R-:W-:Y:S01]  /*48b0*/  FMUL R22, R22, 1.4426950216293334961 ;  /* 0x3fb8aa3b16167820 */ /* 0x000fe20000400000 */
[----:B------:R5:W-:Y:S01]  /*48c0*/  MUFU.EX2 R24, R134 ;  /* 0x0000008600187308 */ /* 0x000be20000000800 */
[--C-:B------:R-:W-:Y:S01]  /*48d0*/  FFMA R46, R46, UR31, -R104.reuse ;  /* 0x0000001f2e2e7c23 */ /* 0x100fe20008000868 */
[----:B------:R-:W-:Y:S01]  /*48e0*/  FMUL R25, R25, 1.4426950216293334961 ;  /* 0x3fb8aa3b19197820 */ /* 0x000fe20000400000 */
[----:B------:R-:W-:Y:S01]  /*48f0*/  FMUL R26, R26, 1.4426950216293334961 ;  /* 0x3fb8aa3b1a1a7820 */ /* 0x000fe20000400000 */
[--C-:B------:R-:W-:Y:S01]  /*4900*/  FFMA R29, R29, UR31, -R104.reuse ;  /* 0x0000001f1d1d7c23 */ /* 0x100fe20008000868 */
[--C-:B------:R-:W-:Y:S01]  /*4910*/  FFMA R47, R47, UR31, -R104.reuse ;  /* 0x0000001f2f2f7c23 */ /* 0x100fe20008000868 */
[--C-:B------:R-:W-:Y:S01]  /*4920*/  FFMA R33, R33, UR31, -R104.reuse ;  /* 0x0000001f21217c23 */ /* 0x100fe20008000868 */
[----:B------:R-:W-:Y:S01]  /*4930*/  FFMA R50, R50, UR31, -R104 ;  /* 0x0000001f32327c23 */ /* 0x000fe20008000868 */
[----:B------:R-:W0:Y:S01]  /*4940*/  MUFU.EX2 R9, R9 ;  /* 0x0000000900097308 */ /* 0x000e220000000800 */
[----:B-----5:R-:W-:Y:S01]  /*4950*/  FMUL R134, R31, 1.4426950216293334961 ;  /* 0x3fb8aa3b1f867820 */ /* 0x020fe20000400000 */
[----:B------:R-:W-:Y:S01]  /*4960*/  FMUL R31, R34, 1.4426950216293334961 ;  /* 0x3fb8aa3b221f7820 */ /* 0x000fe20000400000 */
[----:B------:R-:W-:Y:S01]  /*4970*/  FMUL R34, R36, 1.4426950216293334961 ;  /* 0x3fb8aa3b24227820 */ /* 0x000fe20000400000 */
[----:B--2---:R-:W-:Y:S01]  /*4980*/  FADD R36, R4, R149 ;  /* 0x0000009504247221 */ /* 0x004fe20000000000 */
[----:B------:R-:W-:Y:S01]  /*4990*/  FMUL R29, R29, 1.4426950216293334961 ;  /* 0x3fb8aa3b1d1d7820 */ /* 0x000fe20000400000 */
[----:B------:R-:W-:Y:S01]  /*49a0*/  FMUL R47, R47, 1.4426950216293334961 ;  /* 0x3fb8aa3b2f2f7820 */ /* 0x000fe20000400000 */
[----:B------:R-:W-:Y:S01]  /*49b0*/  FMUL R33, R33, 1.4426950216293334961 ;  /* 0x3fb8aa3b21217820 */ /* 0x000fe20000400000 */
[----:B------:R2:W-:Y:S01]  /*49c0*/  MUFU.EX2 R20, R148 ;  /* 0x0000009400147308 */ /* 0x0005e20000000800 */
[----:B----4-:R-:W-:Y:S01]  /*49d0*/  FADD R151, R5, R36 ;  /* 0x0000002405977221 */ /* 0x010fe20000000000 */
[--C-:B------:R-:W-:Y:S01]  /*49e0*/  FFMA R36, R40, UR31, -R104.reuse ;  /* 0x0000001f28247c23 */ /* 0x100fe20008000868 */
[--C-:B------:R-:W-:Y:S01]  /*49f0*/  FFMA R37, R37, UR31, -R104.reuse ;  /* 0x0000001f25257c23 */ /* 0x100fe20008000868 */
[--C-:B------:R-:W-:Y:S01]  /*4a00*/  FFMA R51, R51, UR31, -R104.reuse ;  /* 0x0000001f33337c23 */ /* 0x100fe20008000868 */
[----:B------:R-:W-:Y:S01]  /*4a10*/  FADD R151, R8, R151 ;  /* 0x0000009708977221 */ /* 0x000fe20000000000 */
[----:B------:R-:W-:Y:S01]  /*4a20*/  FMUL R36, R36, 1.4426950216293334961 ;  /* 0x3fb8aa3b24247820 */ /* 0x000fe20000400000 */
[----:B------:R-:W-:Y:S01]  /*4a30*/  FMUL R37, R37, 1.4426950216293334961 ;  /* 0x3fb8aa3b25257820 */ /* 0x000fe20000400000 */
[----:B------:R-:W4:Y:S01]  /*4a40*/  MUFU.EX2 R7, R7 ;  /* 0x0000000700077308 */ /* 0x000f220000000800 */
[----:B--2---:R-:W-:Y:S01]  /*4a50*/  FMUL R148, R27, 1.4426950216293334961 ;  /* 0x3fb8aa3b1b947820 */ /* 0x004fe20000400000 */
[----:B------:R-:W-:Y:S01]  /*4a60*/  FMUL R27, R30, 1.4426950216293334961 ;  /* 0x3fb8aa3b1e1b7820 */ /* 0x000fe20000400000 */
[--C-:B------:R-:W-:Y:S01]  /*4a70*/  FFMA R30, R32, UR31, -R104.reuse ;  /* 0x0000001f201e7c23 */ /* 0x100fe20008000868 */
[----:B------:R-:W-:Y:S01]  /*4a80*/  FMUL R51, R51, 1.4426950216293334961 ;  /* 0x3fb8aa3b33337820 */ /* 0x000fe20000400000 */
[--C-:B------:R-:W-:Y:S01]  /*4a90*/  FFMA R54, R54, UR31, -R104.reuse ;  /* 0x0000001f36367c23 */ /* 0x100fe20008000868 */
[--C-:B------:R-:W-:Y:S01]  /*4aa0*/  FFMA R45, R45, UR31, -R104.reuse ;  /* 0x0000001f2d2d7c23 */ /* 0x100fe20008000868 */
[----:B------:R-:W-:Y:S01]  /*4ab0*/  FMUL R30, R30, 1.4426950216293334961 ;  /* 0x3fb8aa3b1e1e7820 */ /* 0x000fe20000400000 */
[----:B------:R2:W-:Y:S01]  /*4ac0*/  MUFU.EX2 R28, R148 ;  /* 0x00000094001c7308 */ /* 0x0005e20000000800 */
[--C-:B------:R-:W-:Y:S01]  /*4ad0*/  FFMA R55, R55, UR31, -R104.reuse ;  /* 0x0000001f37377c23 */ /* 0x100fe20008000868 */
[----:B------:R-:W-:Y:S01]  /*4ae0*/  FMUL R45, R45, 1.4426950216293334961 ;  /* 0x3fb8aa3b2d2d7820 */ /* 0x000fe20000400000 */
[--C-:B------:R-:W-:Y:S01]  /*4af0*/  FFMA R49, R49, UR31, -R104.reuse ;  /* 0x0000001f31317c23 */ /* 0x100fe20008000868 */
[--C-:B------:R-:W-:Y:S01]  /*4b00*/  FFMA R58, R58, UR31, -R104.reuse ;  /* 0x0000001f3a3a7c23 */ /* 0x100fe20008000868 */
[----:B------:R-:W-:Y:S01]  /*4b10*/  FMUL R55, R55, 1.4426950216293334961 ;  /* 0x3fb8aa3b37377820 */ /* 0x000fe20000400000 */
[--C-:B------:R-:W-:Y:S01]  /*4b20*/  FFMA R53, R53, UR31, -R104.reuse ;  /* 0x0000001f35357c23 */ /* 0x100fe20008000868 */
[----:B------:R-:W-:Y:S01]  /*4b30*/  FMUL R49, R49, 1.4426950216293334961 ;  /* 0x3fb8aa3b31317820 */ /* 0x000fe20000400000 */
[----:B------:R-:W-:Y:S01]  /*4b40*/  MUFU.EX2 R32, R134 ;  /* 0x0000008600207308 */ /* 0x000fe20000000800 */
[----:B--2---:R-:W-:Y:S01]  /*4b50*/  FMUL R148, R35, 1.4426950216293334961 ;  /* 0x3fb8aa3b23947820 */ /* 0x004fe20000400000 */
[----:B------:R-:W-:Y:S01]  /*4b60*/  FMUL R35, R38, 1.4426950216293334961 ;  /* 0x3fb8aa3b26237820 */ /* 0x000fe20000400000 */
[----:B------:R-:W-:Y:S01]  /*4b70*/  FMUL R53, R53, 1.4426950216293334961 ;  /* 0x3fb8aa3b35357820 */ /* 0x000fe20000400000 */
[--C-:B------:R-:W-:Y:S01]  /*4b80*/  FFMA R59, R59, UR31, -R104.reuse ;  /* 0x0000001f3b3b7c23 */ /* 0x100fe20008000868 */
[--C-:B------:R-:W-:Y:S01]  /*4b90*/  FFMA R57, R57, UR31, -R104.reuse ;  /* 0x0000001f39397c23 */ /* 0x100fe20008000868 */
[--C-:B------:R-:W-:Y:S01]  /*4ba0*/  FFMA R62, R62, UR31, -R104.reuse ;  /* 0x0000001f3e3e7c23 */ /* 0x100fe20008000868 */
[--C-:B------:R-:W-:Y:S01]  /*4bb0*/  FFMA R61, R61, UR31, -R104.reuse ;  /* 0x0000001f3d3d7c23 */ /* 0x100fe20008000868 */
[----:B------:R-:W2:Y:S01]  /*4bc0*/  MUFU.EX2 R10, R10 ;  /* 0x0000000a000a7308 */ /* 0x000ea20000000800 */
[----:B------:R-:W-:Y:S01]  /*4bd0*/  FMUL R59, R59, 1.4426950216293334961 ;  /* 0x3fb8aa3b3b3b7820 */ /* 0x000fe20000400000 */
[----:B------:R-:W-:Y:S01]  /*4be0*/  FMUL R57, R57, 1.4426950216293334961 ;  /* 0x3fb8aa3b39397820 */ /* 0x000fe20000400000 */
[----:B------:R-:W-:Y:S01]  /*4bf0*/  FMUL R61, R61, 1.4426950216293334961 ;  /* 0x3fb8aa3b3d3d7820 */ /* 0x000fe20000400000 */
[--C-:B------:R-:W-:Y:S01]  /*4c00*/  FFMA R63, R63, UR31, -R104.reuse ;  /* 0x0000001f3f3f7c23 */ /* 0x100fe20008000868 */
[--C-:B------:R-:W-:Y:S01]  /*4c10*/  FFMA R65, R65, UR31, -R104.reuse ;  /* 0x0000001f41417c23 */ /* 0x100fe20008000868 */
[--C-:B------:R-:W-:Y:S01]  /*4c20*/  FFMA R66, R66, UR31, -R104.reuse ;  /* 0x0000001f42427c23 */ /* 0x100fe20008000868 */
[----:B------:R-:W-:Y:S01]  /*4c30*/  FFMA R67, R67, UR31, -R104 ;  /* 0x0000001f43437c23 */ /* 0x000fe20008000868 */
[----:B------:R3:W-:Y:S01]  /*4c40*/  MUFU.EX2 R134, R148 ;  /* 0x0000009400867308 */ /* 0x0007e20000000800 */
[----:B------:R-:W-:Y:S01]  /*4c50*/  FMUL R63, R63, 1.4426950216293334961 ;  /* 0x3fb8aa3b3f3f7820 */ /* 0x000fe20000400000 */
[----:B------:R-:W-:Y:S01]  /*4c60*/  FMUL R65, R65, 1.4426950216293334961 ;  /* 0x3fb8aa3b41417820 */ /* 0x000fe20000400000 */
[----:B------:R-:W-:Y:S01]  /*4c70*/  FMUL R66, R66, 1.4426950216293334961 ;  /* 0x3fb8aa3b42427820 */ /* 0x000fe20000400000 */
[----:B------:R-:W-:-:S02]  /*4c80*/  F2FP.BF16.F32.PACK_AB R4, R149, R4 ;  /* 0x000000049504723e */ /* 0x000fc400000010ff */
[----:B------:R-:W-:Y:S02]  /*4c90*/  MOV R149, R111 ;  /* 0x0000006f00957202 */ /* 0x000fe40000000f00 */
[----:B------:R-:W5:Y:S01]  /*4ca0*/  MUFU.EX2 R13, R13 ;  /* 0x0000000d000d7308 */ /* 0x000f620000000800 */
[----:B---3--:R-:W-:Y:S01]  /*4cb0*/  FADD R148, R6, R151 ;  /* 0x0000009706947221 */ /* 0x008fe20000000000 */
[----:B------:R-:W-:-:S03]  /*4cc0*/  FMUL R151, R41, 1.4426950216293334961 ;  /* 0x3fb8aa3b29977820 */ /* 0x000fc60000400000 */
[----:B0-----:R-:W-:-:S03]  /*4cd0*/  FADD R148, R9, R148 ;  /* 0x0000009409947221 */ /* 0x001fc60000000000 */
[----:B------:R-:W0:Y:S01]  /*4ce0*/  MUFU.EX2 R11, R11 ;  /* 0x0000000b000b7308 */ /* 0x000e220000000800 */
[----:B----4-:R-:W-:-:S07]  /*4cf0*/  FADD R41, R7, R148 ;  /* 0x0000009407297221 */ /* 0x010fce0000000000 */
[----:B------:R3:W-:Y:S08]  /*4d00*/  MUFU.EX2 R40, R39 ;  /* 0x0000002700287308 */ /* 0x0007f00000000800 */
[----:B------:R-:W4:Y:S01]  /*4d10*/  MUFU.EX2 R14, R14 ;  /* 0x0000000e000e7308 */ /* 0x000f220000000800 */
[----:B---3--:R-:W-:Y:S01]  /*4d20*/  FADD R39, R12, R41 ;  /* 0x000000290c277221 */ /* 0x008fe20000000000 */
[----:B------:R-:W-:-:S03]  /*4d30*/  FMUL R41, R42, 1.4426950216293334961 ;  /* 0x3fb8aa3b2a297820 */ /* 0x000fc60000400000 */
[----:B--2---:R-:W-:-:S03]  /*4d40*/  FADD R42, R10, R39 ;  /* 0x000000270a2a7221 */ /* 0x004fc60000000000 */
[----:B------:R-:W2:Y:S01]  /*4d50*/  MUFU.EX2 R17, R17 ;  /* 0x0000001100117308 */ /* 0x000ea20000000800 */
[----:B-----5:R-:W-:-:S04]  /*4d60*/  FADD R42, R13, R42 ;  /* 0x0000002a0d2a7221 */ /* 0x020fc80000000000 */
[----:B0-----:R-:W-:-:S03]  /*4d70*/  FADD R39, R11, R42 ;  /* 0x0000002a0b277221 */ /* 0x001fc60000000000 */
[----:B------:R-:W0:Y:S01]  /*4d80*/  MUFU.EX2 R15, R15 ;  /* 0x0000000f000f7308 */ /* 0x000e220000000800 */
[----:B------:R-:W-:-:S04]  /*4d90*/  FADD R39, R16, R39 ;  /* 0x0000002710277221 */ /* 0x000fc80000000000 */
[----:B----4-:R-:W-:-:S03]  /*4da0*/  FADD R148, R14, R39 ;  /* 0x000000270e947221 */ /* 0x010fc60000000000 */
[----:B------:R-:W3:Y:S01]  /*4db0*/  MUFU.EX2 R18, R18 ;  /* 0x0000001200127308 */ /* 0x000ee20000000800 */
[----:B--2---:R-:W-:-:S07]  /*4dc0*/  FADD R148, R17, R148 ;  /* 0x0000009411947221 */ /* 0x004fce0000000000 */
[----:B------:R-:W2:Y:S01]  /*4dd0*/  MUFU.EX2 R21, R21 ;  /* 0x0000001500157308 */ /* 0x000ea20000000800 */
[----:B0-----:R-:W-:-:S04]  /*4de0*/  FADD R39, R15, R148 ;  /* 0x000000940f277221 */ /* 0x001fc80000000000 */
[----:B------:R-:W-:-:S03]  /*4df0*/  FADD R39, R20, R39 ;  /* 0x0000002714277221 */ /* 0x000fc60000000000 */
[----:B------:R-:W0:Y:S08]  /*4e00*/  MUFU.EX2 R19, R19 ;  /* 0x0000001300137308 */ /* 0x000e300000000800 */
[----:B------:R4:W-:Y:S08]  /*4e10*/  MUFU.EX2 R38, R36 ;  /* 0x0000002400267308 */ /* 0x0009f00000000800 */
[----:B------:R-:W5:Y:S01]  /*4e20*/  MUFU.EX2 R22, R22 ;  /* 0x0000001600167308 */ /* 0x000f620000000800 */
[----:B----4-:R-:W-:-:S04]  /*4e30*/  FFMA R36, R44, UR31, -R104 ;  /* 0x0000001f2c247c23 */ /* 0x010fc80008000868 */
[----:B------:R-:W-:-:S03]  /*4e40*/  FMUL R36, R36, 1.4426950216293334961 ;  /* 0x3fb8aa3b24247820 */ /* 0x000fc60000400000 */
[----:B------:R4:W-:Y:S08]  /*4e50*/  MUFU.EX2 R44, R43 ;  /* 0x0000002b002c7308 */ /* 0x0009f00000000800 */
[----:B------:R-:W1:Y:S01]  /*4e60*/  MUFU.EX2 R25, R25 ;  /* 0x0000001900197308 */ /* 0x000e620000000800 */
[----:B----4-:R-:W-:Y:S01]  /*4e70*/  FMUL R43, R46, 1.4426950216293334961 ;  /* 0x3fb8aa3b2e2b7820 */ /* 0x010fe20000400000 */
[----:B---3--:R-:W-:-:S04]  /*4e80*/  FADD R46, R18, R39 ;  /* 0x00000027122e7221 */ /* 0x008fc80000000000 */
[----:B--2---:R-:W-:Y:S02]  /*4e90*/  FADD R46, R21, R46 ;  /* 0x0000002e152e7221 */ /* 0x004fe40000000000 */
[----:B------:R-:W2:Y:S02]  /*4ea0*/  MUFU.EX2 R23, R23 ;  /* 0x0000001700177308 */ /* 0x000ea40000000800 */
[----:B0-----:R-:W-:-:S04]  /*4eb0*/  FADD R39, R19, R46 ;  /* 0x0000002e13277221 */ /* 0x001fc80000000000 */
[----:B------:R-:W-:Y:S02]  /*4ec0*/  FADD R39, R24, R39 ;  /* 0x0000002718277221 */ /* 0x000fe40000000000 */
[----:B------:R-:W0:Y:S02]  /*4ed0*/  MUFU.EX2 R26, R26 ;  /* 0x0000001a001a7308 */ /* 0x000e240000000800 */
[----:B-----5:R-:W-:-:S04]  /*4ee0*/  FADD R148, R22, R39 ;  /* 0x0000002716947221 */ /* 0x020fc80000000000 */
[----:B-1----:R-:W-:Y:S02]  /*4ef0*/  FADD R148, R25, R148 ;  /* 0x0000009419947221 */ /* 0x002fe40000000000 */
[----:B------:R-:W1:Y:S02]  /*4f00*/  MUFU.EX2 R29, R29 ;  /* 0x0000001d001d7308 */ /* 0x000e640000000800 */
[----:B--2---:R-:W-:-:S04]  /*4f10*/  FADD R39, R23, R148 ;  /* 0x0000009417277221 */ /* 0x004fc80000000000 */
[----:B------:R-:W-:Y:S02]  /*4f20*/  FADD R39, R28, R39 ;  /* 0x000000271c277221 */ /* 0x000fe40000000000 */
[----:B------:R-:W2:Y:S08]  /*4f30*/  MUFU.EX2 R27, R27 ;  /* 0x0000001b001b7308 */ /* 0x000eb00000000800 */
[----:B------:R3:W-:Y:S08]  /*4f40*/  MUFU.EX2 R42, R36 ;  /* 0x00000024002a7308 */ /* 0x0007f00000000800 */
[----:B------:R-:W4:Y:S01]  /*4f50*/  MUFU.EX2 R30, R30 ;  /* 0x0000001e001e7308 */ /* 0x000f220000000800 */
[----:B---3--:R-:W-:-:S04]  /*4f60*/  FFMA R36, R48, UR31, -R104 ;  /* 0x0000001f30247c23 */ /* 0x008fc80008000868 */
[----:B------:R-:W-:-:S03]  /*4f70*/  FMUL R36, R36, 1.4426950216293334961 ;  /* 0x3fb8aa3b24247820 */ /* 0x000fc60000400000 */
[----:B------:R3:W-:Y:S08]  /*4f80*/  MUFU.EX2 R48, R47 ;  /* 0x0000002f00307308 */ /* 0x0007f00000000800 */
[----:B------:R-:W5:Y:S01]  /*4f90*/  MUFU.EX2 R33, R33 ;  /* 0x0000002100217308 */ /* 0x000f620000000800 */
[----:B---3--:R-:W-:Y:S01]  /*4fa0*/  FMUL R47, R50, 1.4426950216293334961 ;  /* 0x3fb8aa3b322f7820 */ /* 0x008fe20000400000 */
[----:B0-----:R-:W-:-:S04]  /*4fb0*/  FADD R50, R26, R39 ;  /* 0x000000271a327221 */ /* 0x001fc80000000000 */
[----:B-1----:R-:W-:Y:S02]  /*4fc0*/  FADD R50, R29, R50 ;  /* 0x000000321d327221 */ /* 0x002fe40000000000 */
[----:B------:R-:W0:Y:S02]  /*4fd0*/  MUFU.EX2 R31, R31 ;  /* 0x0000001f001f7308 */ /* 0x000e240000000800 */
[----:B--2---:R-:W-:-:S04]  /*4fe0*/  FADD R39, R27, R50 ;  /* 0x000000321b277221 */ /* 0x004fc80000000000 */
[----:B------:R-:W-:Y:S02]  /*4ff0*/  FADD R39, R32, R39 ;  /* 0x0000002720277221 */ /* 0x000fe40000000000 */
[----:B------:R-:W1:Y:S02]  /*5000*/  MUFU.EX2 R34, R34 ;  /* 0x0000002200227308 */ /* 0x000e640000000800 */
[----:B----4-:R-:W-:-:S04]  /*5010*/  FADD R148, R30, R39 ;  /* 0x000000271e947221 */ /* 0x010fc80000000000 */
[----:B-----5:R-:W-:Y:S02]  /*5020*/  FADD R148, R33, R148 ;  /* 0x0000009421947221 */ /* 0x020fe40000000000 */
[----:B------:R-:W2:Y:S02]  /*5030*/  MUFU.EX2 R37, R37 ;  /* 0x0000002500257308 */ /* 0x000ea40000000800 */
[----:B0-----:R-:W-:-:S04]  /*5040*/  FADD R39, R31, R148 ;  /* 0x000000941f277221 */ /* 0x001fc80000000000 */
[----:B------:R-:W-:Y:S02]  /*5050*/  FADD R39, R134, R39 ;  /* 0x0000002786277221 */ /* 0x000fe40000000000 */
[----:B------:R-:W0:Y:S08]  /*5060*/  MUFU.EX2 R35, R35 ;  /* 0x0000002300237308 */ /* 0x000e300000000800 */
[----:B------:R3:W-:Y:S08]  /*5070*/  MUFU.EX2 R46, R36 ;  /* 0x00000024002e7308 */ /* 0x0007f00000000800 */
[----:B------:R-:W4:Y:S01]  /*5080*/  MUFU.EX2 R151, R151 ;  /* 0x0000009700977308 */ /* 0x000f220000000800 */
[----:B---3--:R-:W-:-:S04]  /*5090*/  FFMA R36, R52, UR31, -R104 ;  /* 0x0000001f34247c23 */ /* 0x008fc80008000868 */
[----:B------:R-:W-:-:S03]  /*50a0*/  FMUL R36, R36, 1.4426950216293334961 ;  /* 0x3fb8aa3b24247820 */ /* 0x000fc60000400000 */
[----:B------:R3:W-:Y:S08]  /*50b0*/  MUFU.EX2 R52, R51 ;  /* 0x0000003300347308 */ /* 0x0007f00000000800 */
[----:B------:R-:W5:Y:S01]  /*50c0*/  MUFU.EX2 R41, R41 ;  /* 0x0000002900297308 */ /* 0x000f620000000800 */
[----:B---3--:R-:W-:Y:S01]  /*50d0*/  FMUL R51, R54, 1.4426950216293334961 ;  /* 0x3fb8aa3b36337820 */ /* 0x008fe20000400000 */
[----:B-1----:R-:W-:-:S04]  /*50e0*/  FADD R54, R34, R39 ;  /* 0x0000002722367221 */ /* 0x002fc80000000000 */
[----:B--2---:R-:W-:Y:S02]  /*50f0*/  FADD R54, R37, R54 ;  /* 0x0000003625367221 */ /* 0x004fe40000000000 */
[----:B------:R-:W1:Y:S02]  /*5100*/  MUFU.EX2 R45, R45 ;  /* 0x0000002d002d7308 */ /* 0x000e640000000800 */
[----:B0-----:R-:W-:-:S04]  /*5110*/  FADD R39, R35, R54 ;  /* 0x0000003623277221 */ /* 0x001fc80000000000 */
[----:B------:R-:W-:Y:S02]  /*5120*/  FADD R39, R40, R39 ;  /* 0x0000002728277221 */ /* 0x000fe40000000000 */
[----:B------:R-:W0:Y:S02]  /*5130*/  MUFU.EX2 R43, R43 ;  /* 0x0000002b002b7308 */ /* 0x000e240000000800 */
[----:B------:R-:W-:-:S04]  /*5140*/  FADD R148, R38, R39 ;  /* 0x0000002726947221 */ /* 0x000fc80000000000 */
[----:B----4-:R-:W-:Y:S02]  /*5150*/  FADD R148, R151, R148 ;  /* 0x0000009497947221 */ /* 0x010fe40000000000 */
[----:B------:R2:W-:Y:S02]  /*5160*/  MUFU.EX2 R50, R36 ;  /* 0x0000002400327308 */ /* 0x0005e40000000800 */
[----:B-----5:R-:W-:-:S04]  /*5170*/  FADD R39, R41, R148 ;  /* 0x0000009429277221 */ /* 0x020fc80000000000 */
[----:B------:R-:W-:Y:S02]  /*5180*/  FADD R39, R44, R39 ;  /* 0x000000272c277221 */ /* 0x000fe40000000000 */
[----:B------:R-:W3:Y:S01]  /*5190*/  MUFU.EX2 R49, R49 ;  /* 0x0000003100317308 */ /* 0x000ee20000000800 */
[----:B--2---:R-:W-:-:S04]  /*51a0*/  FFMA R36, R56, UR31, -R104 ;  /* 0x0000001f38247c23 */ /* 0x004fc80008000868 */
[----:B------:R-:W-:-:S03]  /*51b0*/  FMUL R36, R36, 1.4426950216293334961 ;  /* 0x3fb8aa3b24247820 */ /* 0x000fc60000400000 */
[----:B------:R2:W-:Y:S08]  /*51c0*/  MUFU.EX2 R56, R55 ;  /* 0x0000003700387308 */ /* 0x0005f00000000800 */
[----:B------:R-:W4:Y:S01]  /*51d0*/  MUFU.EX2 R47, R47 ;  /* 0x0000002f002f7308 */ /* 0x000f220000000800 */
[----:B--2---:R-:W-:Y:S01]  /*51e0*/  FMUL R55, R58, 1.4426950216293334961 ;  /* 0x3fb8aa3b3a377820 */ /* 0x004fe20000400000 */
[----:B------:R-:W-:-:S04]  /*51f0*/  FADD R58, R42, R39 ;  /* 0x000000272a3a7221 */ /* 0x000fc80000000000 */
[----:B-1----:R-:W-:Y:S02]  /*5200*/  FADD R58, R45, R58 ;  /* 0x0000003a2d3a7221 */ /* 0x002fe40000000000 */
[----:B------:R-:W1:Y:S02]  /*5210*/  MUFU.EX2 R53, R53 ;  /* 0x0000003500357308 */ /* 0x000e640000000800 */
[----:B0-----:R-:W-:-:S04]  /*5220*/  FADD R39, R43, R58 ;  /* 0x0000003a2b277221 */ /* 0x001fc80000000000 */
[----:B------:R-:W-:Y:S02]  /*5230*/  FADD R39, R48, R39 ;  /* 0x0000002730277221 */ /* 0x000fe40000000000 */
[----:B------:R-:W0:Y:S02]  /*5240*/  MUFU.EX2 R51, R51 ;  /* 0x0000003300337308 */ /* 0x000e240000000800 */
[----:B------:R-:W-:-:S04]  /*5250*/  FADD R148, R46, R39 ;  /* 0x000000272e947221 */ /* 0x000fc80000000000 */
[----:B---3--:R-:W-:Y:S02]  /*5260*/  FADD R148, R49, R148 ;  /* 0x0000009431947221 */ /* 0x008fe40000000000 */
[----:B------:R2:W3:Y:S02]  /*5270*/  MUFU.EX2 R54, R36 ;  /* 0x0000002400367308 */ /* 0x0004e40000000800 */
[----:B----4-:R-:W-:-:S04]  /*5280*/  FADD R39, R47, R148 ;  /* 0x000000942f277221 */ /* 0x010fc80000000000 */
[----:B------:R-:W-:Y:S02]  /*5290*/  FADD R39, R52, R39 ;  /* 0x0000002734277221 */ /* 0x000fe40000000000 */
[----:B------:R-:W4:Y:S01]  /*52a0*/  MUFU.EX2 R57, R57 ;  /* 0x0000003900397308 */ /* 0x000f220000000800 */
[----:B--2---:R-:W-:-:S04]  /*52b0*/  FFMA R36, R60, UR31, -R104 ;  /* 0x0000001f3c247c23 */ /* 0x004fc80008000868 */
[----:B------:R-:W-:-:S03]  /*52c0*/  FMUL R36, R36, 1.4426950216293334961 ;  /* 0x3fb8aa3b24247820 */ /* 0x000fc60000400000 */
[----:B------:R2:W-:Y:S08]  /*52d0*/  MUFU.EX2 R60, R59 ;  /* 0x0000003b003c7308 */ /* 0x0005f00000000800 */
[----:B------:R-:W5:Y:S01]  /*52e0*/  MUFU.EX2 R55, R55 ;  /* 0x0000003700377308 */ /* 0x000f620000000800 */
[----:B--2---:R-:W-:Y:S01]  /*52f0*/  FMUL R59, R62, 1.4426950216293334961 ;  /* 0x3fb8aa3b3e3b7820 */ /* 0x004fe20000400000 */
[----:B------:R-:W-:-:S04]  /*5300*/  FADD R62, R50, R39 ;  /* 0x00000027323e7221 */ /* 0x000fc80000000000 */
[----:B-1----:R-:W-:Y:S02]  /*5310*/  FADD R62, R53, R62 ;  /* 0x0000003e353e7221 */ /* 0x002fe40000000000 */
[----:B------:R1:W2:Y:S02]  /*5320*/  MUFU.EX2 R58, R36 ;  /* 0x00000024003a7308 */ /* 0x0002a40000000800 */
[----:B0-----:R-:W-:-:S04]  /*5330*/  FADD R39, R51, R62 ;  /* 0x0000003e33277221 */ /* 0x001fc80000000000 */
[----:B------:R-:W-:Y:S02]  /*5340*/  FADD R39, R56, R39 ;  /* 0x0000002738277221 */ /* 0x000fe40000000000 */
[----:B------:R-:W0:Y:S01]  /*5350*/  MUFU.EX2 R61, R61 ;  /* 0x0000003d003d7308 */ /* 0x000e220000000800 */
[----:B-1----:R-:W-:Y:S01]  /*5360*/  FFMA R36, R64, UR31, -R104 ;  /* 0x0000001f40247c23 */ /* 0x002fe20008000868 */
[----:B---3--:R-:W-:-:S03]  /*5370*/  FADD R148, R54, R39 ;  /* 0x0000002736947221 */ /* 0x008fc60000000000 */
[----:B------:R-:W-:Y:S01]  /*5380*/  FMUL R36, R36, 1.4426950216293334961 ;  /* 0x3fb8aa3b24247820 */ /* 0x000fe20000400000 */
[----:B----4-:R-:W-:Y:S02]  /*5390*/  FADD R148, R57, R148 ;  /* 0x0000009439947221 */ /* 0x010fe40000000000 */
[----:B------:R-:W1:Y:S02]  /*53a0*/  MUFU.EX2 R59, R59 ;  /* 0x0000003b003b7308 */ /* 0x000e640000000800 */
[----:B-----5:R-:W-:Y:S01]  /*53b0*/  FADD R39, R55, R148 ;  /* 0x0000009437277221 */ /* 0x020fe20000000000 */
[----:B------:R-:W-:-:S03]  /*53c0*/  MOV R148, R110 ;  /* 0x0000006e00947202 */ /* 0x000fc60000000f00 */
[----:B------:R-:W-:Y:S02]  /*53d0*/  FADD R39, R60, R39 ;  /* 0x000000273c277221 */ /* 0x000fe40000000000 */
[----:B------:R3:W4:Y:S01]  /*53e0*/  MUFU.EX2 R64, R63 ;  /* 0x0000003f00407308 */ /* 0x0007220000000800 */
[----:B------:R-:W-:-:S07]  /*53f0*/  IMAD.WIDE R148, R117, 0x2, R148 ;  /* 0x0000000275947825 */ /* 0x000fce00078e0294 */
[----:B------:R2:W5:Y:S01]  /*5400*/  MUFU.EX2 R62, R36 ;  /* 0x00000024003e7308 */ /* 0x0005620000000800 */
[----:B---3--:R-:W-:-:S07]  /*5410*/  FMUL R63, R67, 1.4426950216293334961 ;  /* 0x3fb8aa3b433f7820 */ /* 0x008fce0000400000 */
[----:B------:R-:W3:Y:S01]  /*5420*/  MUFU.EX2 R65, R65 ;  /* 0x0000004100417308 */ /* 0x000ee20000000800 */
[----:B--2---:R-:W-:-:S04]  /*5430*/  FADD R36, R58, R39 ;  /* 0x000000273a247221 */ /* 0x004fc80000000000 */
[----:B0-----:R-:W-:-:S03]  /*5440*/  FADD R36, R61, R36 ;  /* 0x000000243d247221 */ /* 0x001fc60000000000 */
[----:B------:R-:W0:Y:S01]  /*5450*/  MUFU.EX2 R66, R66 ;  /* 0x0000004200427308 */ /* 0x000e220000000800 */
[----:B-1----:R-:W-:-:S04]  /*5460*/  FADD R39, R59, R36 ;  /* 0x000000243b277221 */ /* 0x002fc80000000000 */
[----:B----4-:R-:W-:-:S03]  /*5470*/  FADD R39, R64, R39 ;  /* 0x0000002740277221 */ /* 0x010fc60000000000 */
[----:B------:R-:W1:Y:S01]  /*5480*/  MUFU.EX2 R63, R63 ;  /* 0x0000003f003f7308 */ /* 0x000e620000000800 */
[----:B-----5:R-:W-:-:S04]  /*5490*/  FADD R36, R62, R39 ;  /* 0x000000273e247221 */ /* 0x020fc80000000000 */
[----:B---3--:R-:W-:-:S04]  /*54a0*/  FADD R39, R65, R36 ;  /* 0x0000002441277221 */ /* 0x008fc80000000000 */
[----:B0-----:R-:W-:-:S04]  /*54b0*/  FADD R36, R66, R39 ;  /* 0x0000002742247221 */ /* 0x001fc80000000000 */
[----:B-1----:R-:W-:-:S05]  /*54c0*/  FADD R36, R63, R36 ;  /* 0x000000243f247221 */ /* 0x002fca0000000000 */
[----:B------:R0:W1:Y:S01]  /*54d0*/  SHFL.BFLY PT, R39, R36, 0x10, 0x1f ;  /* 0x0e001f0024277f89 */ /* 0x00006200000e0000 */
[----:B------:R-:W-:Y:S05]  /*54e0*/  @!P2 BRA `(.L_x_15) ;  /* 0x0000001400e4a947 */ /* 0x000fea0003800000 */
.L_x_24:
[C---:B------:R-:W-:Y:S01]  /*54f0*/  IMAD.WIDE R158, R117.reuse, 0x2, R112 ;  /* 0x00000002759e7825 */ /* 0x040fe200078e0270 */
[----:B------:R-:W2:Y:S03]  /*5500*/  LDG.E.U16 R149, desc[UR26][R148.64] ;  /* 0x0000001a94957981 */ /* 0x000ea6000c1e1500 */
[C---:B------:R-:W-:Y:S01]  /*5510*/  IMAD.WIDE R164, R117.reuse, 0x2, R120 ;  /* 0x0000000275a47825 */ /* 0x040fe200078e0278 */
[----:B------:R3:W4:Y:S03]  /*5520*/  LDG.E.U16 R67, desc[UR26][R158.64] ;  /* 0x0000001a9e437981 */ /* 0x000726000c1e1500 */
[----:B------:R-:W-:Y:S01]  /*5530*/  IMAD.WIDE R152, R117, 0x2, R124 ;  /* 0x0000000275987825 */ /* 0x000fe200078e027c */
[----:B------:R5:W4:Y:S01]  /*5540*/  LDG.E.U16 R160, desc[UR26][R164.64] ;  /* 0x0000001aa4a07981 */ /* 0x000b22000c1e1500 */
[----:B------:R-:W-:-:S02]  /*5550*/  F2FP.BF16.F32.PACK_AB R5, R8, R5 ;  /* 0x000000050805723e */ /* 0x000fc400000010ff */
[----:B------:R-:W-:Y:S01]  /*5560*/  F2FP.BF16.F32.PACK_AB R6, R9, R6 ;  /* 0x000000060906723e */ /* 0x000fe200000010ff */
[----:B------:R0:W4:Y:S01]  /*5570*/  LDG.E.U16 R116, desc[UR26][R152.64] ;  /* 0x0000001a98747981 */ /* 0x000122000c1e1500 */
[----:B---3--:R-:W-:-:S04]  /*5580*/  IMAD.WIDE R158, R117, 0x2, R136 ;  /* 0x00000002759e7825 */ /* 0x008fc800078e0288 */
[C---:B-----5:R-:W-:Y:S02]  /*5590*/  IMAD.WIDE R164, R117.reuse, 0x2, R132 ;  /* 0x0000000275a47825 */ /* 0x060fe400078e0284 */
[----:B------:R-:W3:Y:S02]  /*55a0*/  LDG.E.U16 R158, desc[UR26][R158.64] ;  /* 0x0000001a9e9e7981 */ /* 0x000ee4000c1e1500 */
[----:B0-----:R-:W-:-:S04]  /*55b0*/  IMAD.WIDE R152, R117, 0x2, R146 ;  /* 0x0000000275987825 */ /* 0x001fc800078e0292 */
[C---:B------:R-:W-:Y:S02]  /*55c0*/  IMAD.WIDE R8, R117.reuse, 0x2, R118 ;  /* 0x0000000275087825 */ /* 0x040fe400078e0276 */
[----:B------:R-:W5:Y:S04]  /*55d0*/  LDG.E.U16 R152, desc[UR26][R152.64] ;  /* 0x0000001a98987981 */ /* 0x000f68000c1e1500 */
[----:B------:R0:W3:Y:S01]  /*55e0*/  LDG.E.U16 R159, desc[UR26][R164.64] ;  /* 0x0000001aa49f7981 */ /* 0x0000e2000c1e1500 */
[----:B------:R-:W-:-:S03]  /*55f0*/  IMAD.WIDE R154, R117, 0x2, R128 ;  /* 0x00000002759a7825 */ /* 0x000fc600078e0280 */
[----:B------:R1:W3:Y:S01]  /*5600*/  LDG.E.U16 R161, desc[UR26][R8.64] ;  /* 0x0000001a08a17981 */ /* 0x0002e2000c1e1500 */
[----:B------:R-:W-:-:S03]  /*5610*/  IMAD.WIDE R156, R117, 0x2, R126 ;  /* 0x00000002759c7825 */ /* 0x000fc600078e027e */
[----:B------:R-:W3:Y:S01]  /*5620*/  LDG.E.U16 R154, desc[UR26][R154.64] ;  /* 0x0000001a9a9a7981 */ /* 0x000ee2000c1e1500 */
[----:B0-----:R-:W-:-:S03]  /*5630*/  IMAD.WIDE R164, R117, 0x2, R140 ;  /* 0x0000000275a47825 */ /* 0x001fc600078e028c */
[----:B------:R-:W5:Y:S01]  /*5640*/  LDG.E.U16 R157, desc[UR26][R156.64] ;  /* 0x0000001a9c9d7981 */ /* 0x000f62000c1e1500 */
[----:B-1----:R-:W-:-:S03]  /*5650*/  IMAD.WIDE R8, R117, 0x2, R144 ;  /* 0x0000000275087825 */ /* 0x002fc600078e0290 */
[----:B------:R0:W5:Y:S01]  /*5660*/  LDG.E.U16 R153, desc[UR26][R164.64] ;  /* 0x0000001aa4997981 */ /* 0x000162000c1e1500 */
[----:B------:R-:W-:-:S03]  /*5670*/  IMAD.WIDE R162, R117, 0x2, R122 ;  /* 0x0000000275a27825 */ /* 0x000fc600078e027a */
[----:B------:R1:W5:Y:S04]  /*5680*/  LDG.E.U16 R155, desc[UR26][R8.64] ;  /* 0x0000001a089b7981 */ /* 0x000368000c1e1500 */
[----:B------:R-:W5:Y:S01]  /*5690*/  LDG.E.U16 R163, desc[UR26][R162.64] ;  /* 0x0000001aa2a37981 */ /* 0x000f62000c1e1500 */
[----:B0-----:R-:W-:-:S04]  /*56a0*/  IMAD.WIDE R164, R117, 0x2, R130 ;  /* 0x0000000275a47825 */ /* 0x001fc800078e0282 */
[C---:B-1----:R-:W-:Y:S01]  /*56b0*/  IMAD.WIDE R8, R117.reuse, 0x2, R142 ;  /* 0x0000000275087825 */ /* 0x042fe200078e028e */
[----:B------:R0:W5:Y:S04]  /*56c0*/  LDG.E.U16 R156, desc[UR26][R164.64] ;  /* 0x0000001aa49c7981 */ /* 0x000168000c1e1500 */
[----:B------:R1:W5:Y:S01]  /*56d0*/  LDG.E.U16 R150, desc[UR26][R8.64] ;  /* 0x0000001a08967981 */ /* 0x000362000c1e1500 */
[----:B0-----:R-:W-:-:S05]  /*56e0*/  IMAD.WIDE R164, R117, 0x2, R138 ;  /* 0x0000000275a47825 */ /* 0x001fca00078e028a */
[----:B------:R-:W5:Y:S01]  /*56f0*/  LDG.E.U16 R148, desc[UR26][R164.64] ;  /* 0x0000001aa4947981 */ /* 0x000f62000c1e1500 */
[----:B------:R-:W-:Y:S02]  /*5700*/  F2FP.BF16.F32.PACK_AB R7, R12, R7 ;  /* 0x000000070c07723e */ /* 0x000fe400000010ff */
[----:B-1----:R-:W-:Y:S02]  /*5710*/  F2FP.BF16.F32.PACK_AB R8, R13, R10 ;  /* 0x0000000a0d08723e */ /* 0x002fe400000010ff */
        /* <DEDUP_REMOVED lines=26> */
[----:B------:R-:W-:-:S04]  /*58c0*/  F2FP.BF16.F32.PACK_AB R35, R63, R66 ;  /* 0x000000423f23723e */ /* 0x000fc800000010ff */
[----:B------:R-:W-:Y:S01]  /*58d0*/  STTM.16dp32bit_t0_t15.x32 tmem[UR13+0x10], R4 ;  /* 0x00001004000079ed */ /* 0x000fe20008a8000d */
[----:B------:R0:W-:Y:S02]  /*58e0*/  STTM.16dp32bit_t16_t31.x32 tmem[UR13+0x30], R4 ;  /* 0x00003004000079ed */ /* 0x0001e40008aa000d */
[----:B0-----:R-:W-:-:S04]  /*58f0*/  FADD R12, -R104, R135 ;  /* 0x00000087680c7221 */ /* 0x001fc80000000100 */
[----:B------:R-:W-:-:S04]  /*5900*/  FMUL R12, R12, 1.4426950216293334961 ;  /* 0x3fb8aa3b0c0c7820 */ /* 0x000fc80000400000 */
[----:B------:R-:W0:Y:S01]  /*5910*/  MUFU.EX2 R13, R12 ;  /* 0x0000000c000d7308 */ /* 0x000e220000000800 */
[----:B--2---:R1:W-:Y:S04]  /*5920*/  STS.U16 [R68+UR12+0x2000], R149 ;  /* 0x0020009544007988 */ /* 0x0043e8000800040c */
[----:B----4-:R1:W-:Y:S04]  /*5930*/  STS.U16 [R68+UR12+0x2400], R67 ;  /* 0x0024004344007988 */ /* 0x0103e8000800040c */
[----:B------:R1:W-:Y:S04]  /*5940*/  STS.U16 [R69+UR12+0x2080], R116 ;  /* 0x0020807445007988 */ /* 0x0003e8000800040c */
[----:B---3--:R1:W-:Y:S04]  /*5950*/  STS.U16 [R69+UR12+0x2480], R154 ;  /* 0x0024809a45007988 */ /* 0x0083e8000800040c */
[----:B-----5:R1:W-:Y:S04]  /*5960*/  STS.U16 [R96+UR12+0x2500], R157 ;  /* 0x0025009d60007988 */ /* 0x0203e8000800040c */
        /* <DEDUP_REMOVED lines=11> */
[----:B------:R-:W2:Y:S02]  /*5a20*/  FENCE.VIEW.ASYNC.T ;  /* 0x00000000000073c6 */ /* 0x000ea40000000200 */
[----:B--2---:R-:W-:Y:S06]  /*5a30*/  BAR.SYNC.DEFER_BLOCKING 0x0 ;  /* 0x0000000000007b1d */ /* 0x004fec0000010000 */
[----:B------:R-:W-:Y:S01]  /*5a40*/  LDTM.16dp32bit_t0_t15.x8 R4, tmem[UR13] ;  /* 0x0000000d000479ee */ /* 0x000fe20008980000 */
[----:B------:R-:W0:Y:S01]  /*5a50*/  LDTM.16dp32bit_t16_t31.x8 R4, tmem[UR13+0x8] ;  /* 0x0000080d000479ee */ /* 0x000e2200089a0000 */
[----:B------:R-:W-:Y:S01]  /*5a60*/  NOP ;  /* 0x0000000000007918 */ /* 0x000fe20000000000 */
[C---:B0-----:R-:W-:Y:S01]  /*5a70*/  FMUL R4, R13.reuse, R4 ;  /* 0x000000040d047220 */ /* 0x041fe20000400000 */
        /* <DEDUP_REMOVED lines=8> */
[----:B------:R1:W-:Y:S01]  /*5b00*/  STTM.16dp32bit_t16_t31.x8 tmem[UR13+0x8], R4 ;  /* 0x00000804000079ed */ /* 0x0003e200089a000d */
[----:B------:R-:W0:Y:S02]  /*5b10*/  FENCE.VIEW.ASYNC.T ;  /* 0x00000000000073c6 */ /* 0x000e240000000200 */
[----:B0-----:R-:W-:Y:S06]  /*5b20*/  BAR.SYNC.DEFER_BLOCKING 0x0 ;  /* 0x0000000000007b1d */ /* 0x001fec0000010000 */
[----:B------:R0:W-:Y:S06]  /*5b30*/  MEMBAR.ALL.CTA ;  /* 0x0000000000007992 */ /* 0x0001ec0000008000 */
[----:B0-----:R-:W0:Y:S01]  /*5b40*/  FENCE.VIEW.ASYNC.S ;  /* 0x00000000000073c6 */ /* 0x001e220000000000 */
[----:B------:R-:W-:Y:S01]  /*5b50*/  ULEA UR14, UR21, UR12, 0x3 ;  /* 0x0000000c150e7291 */ /* 0x000fe2000f8e18ff */
[----:B------:R-:W-:Y:S01]  /*5b60*/  FADD R36, R36, R39 ;  /* 0x0000002724247221 */ /* 0x000fe20000000000 */
[----:B------:R-:W-:-:S02]  /*5b70*/  UMOV UR7, UR4 ;  /* 0x0000000400077c82 */ /* 0x000fc40008000000 */
[----:B------:R-:W-:Y:S01]  /*5b80*/  UIADD3 UR14, UPT, UPT, UR14, 0x3800, URZ ;  /* 0x000038000e0e7890 */ /* 0x000fe2000fffe0ff */
[----:B0-----:R-:W-:Y:S06]  /*5b90*/  BAR.SYNC.DEFER_BLOCKING 0x0 ;  /* 0x0000000000007b1d */ /* 0x001fec0000010000 */
[----:B------:R-:W-:Y:S05]  /*5ba0*/  BRA.U UP1, `(.L_x_16) ;  /* 0x0000000101947547 */ /* 0x000fea000b800000 */
[----:B------:R-:W-:Y:S02]  /*5bb0*/  UIADD3 UR23, UPT, UPT, UR11, 0x18, URZ ;  /* 0x000000180b177890 */ /* 0x000fe4000fffe0ff */
[----:B------:R-:W-:Y:S02]  /*5bc0*/  UIADD3 UR56, UPT, UPT, UR11, 0x20, URZ ;  /* 0x000000200b387890 */ /* 0x000fe4000fffe0ff */
[----:B------:R-:W-:Y:S02]  /*5bd0*/  UIADD3 UR57, UPT, UPT, UR11, 0x28, URZ ;  /* 0x000000280b397890 */ /* 0x000fe4000fffe0ff */
[----:B------:R-:W-:Y:S02]  /*5be0*/  UIADD3 UR58, UPT, UPT, UR11, 0x30, URZ ;  /* 0x000000300b3a7890 */ /* 0x000fe4000fffe0ff */
[----:B------:R-:W-:Y:S02]  /*5bf0*/  UIADD3 UR59, UPT, UPT, UR11, 0x38, URZ ;  /* 0x000000380b3b7890 */ /* 0x000fe4000fffe0ff */
[----:B------:R-:W-:Y:S01]  /*5c00*/  UIADD3 UR60, UPT, UPT, UR11, 0x40, URZ ;  /* 0x000000400b3c7890 */ /* 0x000fe2000fffe0ff */
[----:B------:R-:W-:Y:S01]  /*5c10*/  UMOV UR8, 0x0 ;  /* 0x0000000000087882 */ /* 0x000fe20000000000 */
[----:B------:R-:W-:Y:S01]  /*5c20*/  UMOV UR9, 0x4040490 ;  /* 0x0404049000097882 */ /* 0x000fe20000000000 */
[----:B------:R-:W-:Y:S01]  /*5c30*/  UMOV UR19, 0x40004040 ;  /* 0x4000404000137882 */ /* 0x000fe20000000000 */
[----:B------:R-:W-:-:S02]  /*5c40*/  UIADD3 UR61, UPT, UPT, UR11, 0x48, URZ ;  /* 0x000000480b3d7890 */ /* 0x000fc4000fffe0ff */
[----:B------:R0:W-:Y:S01]  /*5c50*/  UTCHMMA tmem[UR16], gdesc[UR18], tmem[UR11], tmem[UR8], idesc[UR9], UPT ;  /* 0x00ff0812100079ea */ /* 0x0001e2000b80000b */
[----:B------:R-:W-:Y:S01]  /*5c60*/  UMOV UR24, 0x0 ;  /* 0x0000000000187882 */ /* 0x000fe20000000000 */
        /* <DEDUP_REMOVED lines=14> */
[----:B------:R-:W-:Y:S01]  /*5d50*/  UMOV UR4, UR14 ;  /* 0x0000000e00047c82 */ /* 0x000fe20008000000 */
[----:B------:R-:W-:Y:S01]  /*5d60*/  UMOV UR5, URZ ;  /* 0x000000ff00057c82 */ /* 0x000fe20008000000 */
[----:B------:R0:W-:Y:S01]  /*5d70*/  UTCHMMA tmem[UR58], gdesc[UR36], tmem[UR11], tmem[UR48], idesc[UR49], UPT ;  /* 0x00ff30243a0079ea */ /* 0x0001e2000b80000b */
[----:B------:R-:W-:Y:S01]  /*5d80*/  UMOV UR54, 0x0 ;  /* 0x0000000000367882 */ /* 0x000fe20000000000 */
[----:B------:R-:W-:Y:S01]  /*5d90*/  UMOV UR55, 0x4040490 ;  /* 0x0404049000377882 */ /* 0x000fe20000000000 */
[----:B------:R0:W-:Y:S01]  /*5da0*/  UTCHMMA tmem[UR59], gdesc[UR38], tmem[UR11], tmem[UR50], idesc[UR51], UPT ;  /* 0x00ff32263b0079ea */ /* 0x0001e2000b80000b */
[----:B------:R-:W-:Y:S01]  /*5db0*/  UMOV UR4, UR4 ;  /* 0x0000000400047c82 */ /* 0x000fe20008000000 */
[----:B------:R0:W-:Y:S01]  /*5dc0*/  UTCHMMA tmem[UR60], gdesc[UR40], tmem[UR11], tmem[UR52], idesc[UR53], UPT ;  /* 0x00ff34283c0079ea */ /* 0x0001e2000b80000b */
[----:B------:R0:W-:Y:S01]  /*5dd0*/  UTCHMMA tmem[UR61], gdesc[UR42], tmem[UR11], tmem[UR54], idesc[UR55], UPT ;  /* 0x00ff362a3d0079ea */ /* 0x0001e2000b80000b */
[----:B------:R0:W-:Y:S01]  /*5de0*/  UTCBAR [UR4], URZ ;  /* 0x000000ff040073e9 */ /* 0x0001e200080000ff */
[----:B------:R-:W-:Y:S01]  /*5df0*/  NOP ;  /* 0x0000000000007918 */ /* 0x000fe20000000000 */
.L_x_16:
[----:B------:R-:W-:Y:S01]  /*5e00*/  UIADD3 UR21, UPT, UPT, UR21, 0x1, URZ ;  /* 0x0000000115157890 */ /* 0x000fe2000fffe0ff */
[----:B------:R-:W-:Y:S01]  /*5e10*/  FFMA R114, R13, R114, R36 ;  /* 0x000000720d727223 */ /* 0x000fe20000000024 */
[----:B------:R-:W-:Y:S01]  /*5e20*/  UIADD3 UR6, UPT, UPT, UR6, 0x80, URZ ;  /* 0x0000008006067890 */ /* 0x000fe2000fffe0ff */
[----:B------:R-:W-:Y:S01]  /*5e30*/  IADD3 R117, PT, PT, R117, UR17, RZ ;  /* 0x0000001175757c10 */ /* 0x000fe2000fffe0ff */
[----:B------:R-:W-:Y:S01]  /*5e40*/  UISETP.GT.AND UP2, UPT, UR21, 0x1, UPT ;  /* 0x000000011500788c */ /* 0x000fe2000bf44270 */
[----:B------:R-:W-:Y:S02]  /*5e50*/  IADD3 R115, PT, PT, R105, R115, RZ ;  /* 0x0000007369737210 */ /* 0x000fe40007ffe0ff */
[----:B-1----:R-:W-:Y:S01]  /*5e60*/  MOV R116, UR7 ;  /* 0x0000000700747c02 */ /* 0x002fe20008000f00 */
[----:B0-----:R-:W-:Y:S01]  /*5e70*/  USEL UR4, URZ, 0x1, !UP2 ;  /* 0x00000001ff047887 */ /* 0x001fe2000d000000 */
[----:B------:R-:W-:Y:S01]  /*5e80*/  MOV R135, R104 ;  /* 0x0000006800877202 */ /* 0x000fe20000000f00 */
[----:B------:R-:W-:-:S02]  /*5e90*/  USEL UR21, UR21, URZ, !UP2 ;  /* 0x000000ff15157287 */ /* 0x000fc4000d000000 */
[----:B------:R-:W-:Y:S02]  /*5ea0*/  UISETP.GE.AND UP2, UPT, UR6, UR15, UPT ;  /* 0x0000000f0600728c */ /* 0x000fe4000bf46270 */
[----:B------:R-:W-:-:S07]  /*5eb0*/  ULOP3.LUT UR4, UR7, UR4, URZ, 0x3c, !UPT ;  /* 0x0000000407047292 */ /* 0x000fce000f8e3cff */
[----:B------:R-:W-:Y:S05]  /*5ec0*/  BRA.U !UP2, `(.L_x_17) ;  /* 0xffffffd90ab07547 */ /* 0x000fea000b83ffff */
.L_x_12:
[----:B------:R-:W1:Y:S01]  /*5ed0*/  LDCU UR4, c[0x0][0x3f0] ;  /* 0x00007e00ff0477ac */ /* 0x000e620008000800 */
[C---:B0-2---:R-:W-:Y:S01]  /*5ee0*/  FMUL R4, R114.reuse, 8388608 ;  /* 0x4b00000072047820 */ /* 0x045fe20000400000 */
[----:B------:R-:W-:Y:S02]  /*5ef0*/  FSETP.GEU.AND P4, PT, R114, 1.175494350822287508e-38, PT ;  /* 0x008000007200780b */ /* 0x000fe40003f8e000 */
[C---:B------:R-:W-:Y:S02]  /*5f00*/  SHF.L.U32 R5, R0.reuse, 0x5, RZ ;  /* 0x0000000500057819 */ /* 0x040fe400000006ff */
[----:B------:R-:W-:Y:S02]  /*5f10*/  SHF.L.U32 R14, R0, 0x4, RZ ;  /* 0x00000004000e7819 */ /* 0x000fe400000006ff */
[----:B------:R-:W-:Y:S02]  /*5f20*/  FSEL R19, R4, R114, !P4 ;  /* 0x0000007204137208 */ /* 0x000fe40006000000 */
[----:B------:R-:W-:-:S02]  /*5f30*/  SHF.R.S32.HI R15, RZ, 0x2, R0 ;  /* 0x00000002ff0f7819 */ /* 0x000fc40000011400 */
[----:B------:R-:W-:Y:S02]  /*5f40*/  FSETP.GT.AND P3, PT, |R114|, 8.50705917302346158658e+37, PT ;  /* 0x7e8000007200780b */ /* 0x000fe40003f64200 */
[----:B------:R-:W-:Y:S02]  /*5f50*/  LOP3.LUT R3, R0, 0x70, RZ, 0xc0, !PT ;  /* 0x0000007000037812 */ /* 0x000fe400078ec0ff */
[----:B------:R-:W-:Y:S01]  /*5f60*/  LOP3.LUT R13, R5, 0x700, RZ, 0xc0, !PT ;  /* 0x00000700050d7812 */ /* 0x000fe200078ec0ff */
[----:B-1----:R-:W-:Y:S01]  /*5f70*/  UISETP.GE.AND UP0, UPT, UR4, 0x1, UPT ;  /* 0x000000010400788c */ /* 0x002fe2000bf06270 */
[----:B------:R-:W-:Y:S02]  /*5f80*/  LOP3.LUT R18, R14, 0x30, RZ, 0xc0, !PT ;  /* 0x000000300e127812 */ /* 0x000fe400078ec0ff */
[----:B------:R-:W-:-:S06]  /*5f90*/  IADD3 R12, PT, PT, R19, -0x3f3504f3, RZ ;  /* 0xc0cafb0d130c7810 */ /* 0x000fcc0007ffe0ff */
[----:B------:R-:W-:Y:S05]  /*5fa0*/  BRA.U !UP0, `(.L_x_18) ;  /* 0x0000000108107547 */ /* 0x000fea000b800000 */
[----:B------:R-:W-:-:S06]  /*5fb0*/  USHF.L.U32 UR7, UR7, 0x1f, URZ ;  /* 0x0000001f07077899 */ /* 0x000fcc00080006ff */
[----:B------:R-:W-:-:S04]  /*5fc0*/  MOV R4, UR7 ;  /* 0x0000000700047c02 */ /* 0x000fc80008000f00 */
[----:B------:R-:W0:Y:S02]  /*5fd0*/  SYNCS.PHASECHK.TRANS64.TRYWAIT P2, [UR14], R4 ;  /* 0x00000004ff0075a7 */ /* 0x000e24000804110e */
[----:B0-----:R-:W-:Y:S05]  /*5fe0*/  @!P2 BRA `(.L_x_19) ;  /* 0x0000000c0030a947 */ /* 0x001fea0003800000 */
.L_x_18:
[----:B------:R-:W-:Y:S01]  /*5ff0*/  BAR.SYNC.DEFER_BLOCKING 0x0 ;  /* 0x0000000000007b1d */ /* 0x000fe20000010000 */
[C---:B------:R-:W-:Y:S01]  /*6000*/  FSETP.GEU.AND P2, PT, |R114|.reuse, 1.175494350822287508e-38, PT ;  /* 0x008000007200780b */ /* 0x040fe20003f4e200 */
[----:B------:R-:W-:Y:S01]  /*6010*/  @P3 FMUL R114, R114, 0.25 ;  /* 0x3e80000072723820 */ /* 0x000fe20000400000 */
[----:B------:R-:W-:Y:S01]  /*6020*/  LOP3.LUT R12, R12, 0xff800000, RZ, 0xc0, !PT ;  /* 0xff8000000c0c7812 */ /* 0x000fe200078ec0ff */
[----:B------:R-:W-:Y:S01]  /*6030*/  HFMA2 R22, -RZ, RZ, 1.443359375, -0.2030029296875 ;  /* 0x3dc6b27fff167431 */ /* 0x000fe200000001ff */
[----:B------:R-:W-:Y:S01]  /*6040*/  LEA R20, R3, R18, 0x2 ;  /* 0x0000001203147211 */ /* 0x000fe200078e10ff */
[----:B------:R-:W0:Y:S01]  /*6050*/  LDCU.64 UR4, c[0x0][0x3e0] ;  /* 0x00007c00ff0477ac */ /* 0x000e220008000a00 */
[-C--:B------:R-:W-:Y:S02]  /*6060*/  IADD3 R3, PT, PT, R19, -R12.reuse, RZ ;  /* 0x8000000c13037210 */ /* 0x080fe40007ffe0ff */
[----:B------:R-:W-:Y:S02]  /*6070*/  LOP3.LUT R16, R13, 0x70, R14, 0xf8, !PT ;  /* 0x000000700d107812 */ /* 0x000fe400078ef80e */
[----:B------:R-:W-:Y:S01]  /*6080*/  I2FP.F32.S32 R12, R12 ;  /* 0x0000000c000c7245 */ /* 0x000fe20000201400 */
[----:B------:R-:W-:Y:S01]  /*6090*/  FADD R13, R3, -1 ;  /* 0xbf800000030d7421 */ /* 0x000fe20000000000 */
[----:B------:R-:W-:Y:S01]  /*60a0*/  FSEL R3, RZ, -23, P4 ;  /* 0xc1b80000ff037808 */ /* 0x000fe20002000000 */
[----:B------:R-:W-:Y:S01]  /*60b0*/  @!P2 FMUL R114, R114, 16777216 ;  /* 0x4b8000007272a820 */ /* 0x000fe20000400000 */
[----:B------:R-:W-:-:S02]  /*60c0*/  SGXT R15, R15, 0x1 ;  /* 0x000000010f0f781a */ /* 0x000fc40000000200 */
[----:B------:R-:W-:Y:S01]  /*60d0*/  SHF.L.U32 R14, R0, 0x6, RZ ;  /* 0x00000006000e7819 */ /* 0x000fe200000006ff */
[----:B------:R-:W-:Y:S01]  /*60e0*/  FFMA.FTZ R3, R12, 1.1920928955078125e-07, R3 ;  /* 0x340000000c037823 */ /* 0x000fe20000010003 */
[----:B------:R-:W-:Y:S01]  /*60f0*/  LOP3.LUT R20, R20, 0x440, R15, 0x78, !PT ;  /* 0x0000044014147812 */ /* 0x000fe200078e780f */
[----:B------:R-:W1:Y:S01]  /*6100*/  MUFU.RCP R12, R114 ;  /* 0x00000072000c7308 */ /* 0x000e620000001000 */
[----:B------:R-:W-:Y:S02]  /*6110*/  SHF.L.U32 R15, R0, 0x1, RZ ;  /* 0x00000001000f7819 */ /* 0x000fe400000006ff */
[----:B------:R-:W-:Y:S01]  /*6120*/  LOP3.LUT R17, R14, 0x200, RZ, 0xc0, !PT ;  /* 0x000002000e117812 */ /* 0x000fe200078ec0ff */
[----:B------:R-:W2:Y:S02]  /*6130*/  @!P1 SYNCS.CCTL.IV [UR12+0x3800] ;  /* 0x00380000ff0099b1 */ /* 0x000ea4000800000c */
[----:B--2---:R-:W-:Y:S01]  /*6140*/  BAR.SYNC.DEFER_BLOCKING 0x0 ;  /* 0x0000000000007b1d */ /* 0x004fe20000010000 */
[----:B------:R-:W-:Y:S01]  /*6150*/  LOP3.LUT R16, R16, 0xc0, R15, 0x78, !PT ;  /* 0x000000c010107812 */ /* 0x000fe200078e780f */
[C---:B------:R-:W-:Y:S01]  /*6160*/  FFMA.FTZ R14, R13.reuse, R22, -0.16845393180847167969 ;  /* 0xbe2c7f300d0e7423 */ /* 0x040fe20000010016 */
[----:B------:R-:W-:Y:S01]  /*6170*/  IADD3 R17, PT, PT, R20, UR12, R17 ;  /* 0x0000000c14117c10 */ /* 0x000fe2000fffe011 */
[----:B0-----:R-:W-:Y:S01]  /*6180*/  UIMAD UR4, UR10, UR4, URZ ;  /* 0x000000040a0472a4 */ /* 0x001fe2000f8e02ff */
[----:B------:R-:W-:Y:S01]  /*6190*/  IADD3 R16, PT, PT, R16, UR12, RZ ;  /* 0x0000000c10107c10 */ /* 0x000fe2000fffe0ff */
[----:B------:R-:W-:-:S02]  /*61a0*/  FFMA.FTZ R14, R13, R14, 0.1716887056827545166 ;  /* 0x3e2fcf2a0d0e7423 */ /* 0x000fc4000001000e */
[----:B------:R-:W0:Y:S01]  /*61b0*/  LDC R20, c[0x0][0x3e8] ;  /* 0x0000fa00ff147b82 */ /* 0x000e220000000800 */
[----:B------:R-:W-:Y:S01]  /*61c0*/  LDTM.16dp32bit_t0_t15.x8 R4, tmem[UR13] ;  /* 0x0000000d000479ee */ /* 0x000fe20008980000 */
[----:B------:R-:W2:Y:S01]  /*61d0*/  LDTM.16dp32bit_t16_t31.x8 R4, tmem[UR13+0x8] ;  /* 0x0000080d000479ee */ /* 0x000ea200089a0000 */
[----:B------:R-:W-:Y:S01]  /*61e0*/  USHF.L.U32 UR6, UR4, 0x1, URZ ;  /* 0x0000000104067899 */ /* 0x000fe200080006ff */
[----:B------:R-:W-:-:S04]  /*61f0*/  FFMA.FTZ R14, R13, R14, -0.17900948226451873779 ;  /* 0xbe374e430d0e7423 */ /* 0x000fc8000001000e */
[C---:B------:R-:W-:Y:S01]  /*6200*/  FFMA.FTZ R14, R13.reuse, R14, 0.20512372255325317383 ;  /* 0x3e520bf40d0e7423 */ /* 0x040fe2000001000e */
[----:B------:R-:W3:Y:S03]  /*6210*/  LDC.64 R22, c[0x0][0x398] ;  /* 0x0000e600ff167b82 */ /* 0x000ee60000000a00 */
[----:B------:R-:W-:-:S04]  /*6220*/  FFMA.FTZ R14, R13, R14, -0.24046532809734344482 ;  /* 0xbe763c8b0d0e7423 */ /* 0x000fc8000001000e */
[C---:B------:R-:W-:Y:S01]  /*6230*/  FFMA.FTZ R14, R13.reuse, R14, 0.28857114911079406738 ;  /* 0x3e93bf990d0e7423 */ /* 0x040fe2000001000e */
[----:B------:R-:W4:Y:S01]  /*6240*/  @!P1 SYNCS.CCTL.IV [UR12+0x3808] ;  /* 0x00380800ff0099b1 */ /* 0x000f22000800000c */
[----:B------:R-:W-:Y:S02]  /*6250*/  NOP ;  /* 0x0000000000007918 */ /* 0x000fe40000000000 */
[----:B------:R-:W-:Y:S01]  /*6260*/  FFMA.FTZ R14, R13, R14, -0.36067417263984680176 ;  /* 0xbeb8aa490d0e7423 */ /* 0x000fe2000001000e */
[----:B------:R-:W-:-:S03]  /*6270*/  FSETP.NEU.AND P1, PT, R19, RZ, PT ;  /* 0x000000ff1300720b */ /* 0x000fc60003f2d000 */
[----:B------:R-:W-:Y:S01]  /*6280*/  FFMA.FTZ R14, R13, R14, 0.48089820146560668945 ;  /* 0x3ef6384a0d0e7423 */ /* 0x000fe2000001000e */
[----:B--2---:R-:W-:Y:S01]  /*6290*/  @P3 FMUL R6, R6, 0.25 ;  /* 0x3e80000006063820 */ /* 0x004fe20000400000 */
[----:B------:R-:W-:Y:S01]  /*62a0*/  @P3 FMUL R5, R5, 0.25 ;  /* 0x3e80000005053820 */ /* 0x000fe20000400000 */
[----:B------:R-:W-:Y:S01]  /*62b0*/  @P3 FMUL R7, R7, 0.25 ;  /* 0x3e80000007073820 */ /* 0x000fe20000400000 */
[----:B------:R-:W-:Y:S01]  /*62c0*/  @P3 FMUL R4, R4, 0.25 ;  /* 0x3e80000004043820 */ /* 0x000fe20000400000 */
[----:B------:R-:W-:Y:S01]  /*62d0*/  @P3 FMUL R8, R8, 0.25 ;  /* 0x3e80000008083820 */ /* 0x000fe20000400000 */
[----:B------:R-:W-:Y:S01]  /*62e0*/  @P3 FMUL R9, R9, 0.25 ;  /* 0x3e80000009093820 */ /* 0x000fe20000400000 */
[----:B------:R-:W-:Y:S01]  /*62f0*/  @P3 FMUL R10, R10, 0.25 ;  /* 0x3e8000000a0a3820 */ /* 0x000fe20000400000 */
[----:B------:R-:W-:Y:S01]  /*6300*/  @P3 FMUL R11, R11, 0.25 ;  /* 0x3e8000000b0b3820 */ /* 0x000fe20000400000 */
[----:B------:R-:W-:Y:S01]  /*6310*/  @!P2 FMUL R6, R6, 16777216 ;  /* 0x4b8000000606a820 */ /* 0x000fe20000400000 */
[----:B------:R-:W-:Y:S01]  /*6320*/  @!P2 FMUL R5, R5, 16777216 ;  /* 0x4b8000000505a820 */ /* 0x000fe20000400000 */
[----:B------:R-:W-:Y:S01]  /*6330*/  @!P2 FMUL R7, R7, 16777216 ;  /* 0x4b8000000707a820 */ /* 0x000fe20000400000 */
[----:B------:R-:W-:Y:S01]  /*6340*/  @!P2 FMUL R4, R4, 16777216 ;  /* 0x4b8000000404a820 */ /* 0x000fe20000400000 */
[----:B------:R-:W-:Y:S01]  /*6350*/  @!P2 FMUL R8, R8, 16777216 ;  /* 0x4b8000000808a820 */ /* 0x000fe20000400000 */
[----:B------:R-:W-:Y:S01]  /*6360*/  @!P2 FMUL R9, R9, 16777216 ;  /* 0x4b8000000909a820 */ /* 0x000fe20000400000 */
[----:B------:R-:W-:Y:S01]  /*6370*/  @!P2 FMUL R10, R10, 16777216 ;  /* 0x4b8000000a0aa820 */ /* 0x000fe20000400000 */
[----:B------:R-:W-:Y:S01]  /*6380*/  @!P2 FMUL R11, R11, 16777216 ;  /* 0x4b8000000b0ba820 */ /* 0x000fe20000400000 */
[C---:B-1----:R-:W-:Y:S01]  /*6390*/  FMUL R15, R12.reuse, R6 ;  /* 0x000000060c0f7220 */ /* 0x042fe20000400000 */
[C---:B------:R-:W-:Y:S01]  /*63a0*/  FMUL R5, R12.reuse, R5 ;  /* 0x000000050c057220 */ /* 0x040fe20000400000 */
[C---:B------:R-:W-:Y:S01]  /*63b0*/  FMUL R6, R12.reuse, R7 ;  /* 0x000000070c067220 */ /* 0x040fe20000400000 */
[C---:B------:R-:W-:Y:S01]  /*63c0*/  FMUL R4, R12.reuse, R4 ;  /* 0x000000040c047220 */ /* 0x040fe20000400000 */
[C---:B------:R-:W-:Y:S01]  /*63d0*/  FMUL R8, R12.reuse, R8 ;  /* 0x000000080c087220 */ /* 0x040fe20000400000 */
[C---:B------:R-:W-:Y:S01]  /*63e0*/  FMUL R9, R12.reuse, R9 ;  /* 0x000000090c097220 */ /* 0x040fe20000400000 */
[C---:B------:R-:W-:Y:S01]  /*63f0*/  FMUL R7, R12.reuse, R10 ;  /* 0x0000000a0c077220 */ /* 0x040fe20000400000 */
[----:B------:R-:W-:Y:S01]  /*6400*/  FMUL R12, R12, R11 ;  /* 0x0000000b0c0c7220 */ /* 0x000fe20000400000 */
[----:B------:R-:W-:Y:S01]  /*6410*/  F2FP.BF16.F32.PACK_AB R5, R6, R5 ;  /* 0x000000050605723e */ /* 0x000fe200000010ff */
[----:B------:R-:W-:Y:S01]  /*6420*/  FFMA.FTZ R14, R13, R14, -0.72134751081466674805 ;  /* 0xbf38aa3b0d0e7423 */ /* 0x000fe2000001000e */
[----:B------:R-:W-:-:S02]  /*6430*/  F2FP.BF16.F32.PACK_AB R4, R15, R4 ;  /* 0x000000040f04723e */ /* 0x000fc400000010ff */
[----:B------:R-:W-:Y:S01]  /*6440*/  F2FP.BF16.F32.PACK_AB R6, R7, R8 ;  /* 0x000000080706723e */ /* 0x000fe200000010ff */
[----:B------:R-:W-:Y:S01]  /*6450*/  FMUL R14, R13, R14 ;  /* 0x0000000e0d0e7220 */ /* 0x000fe20000400000 */
[----:B------:R-:W-:Y:S02]  /*6460*/  F2FP.BF16.F32.PACK_AB R7, R12, R9 ;  /* 0x000000090c07723e */ /* 0x000fe400000010ff */
[----:B------:R-:W-:Y:S01]  /*6470*/  ISETP.GE.U32.AND P2, PT, R19, 0x7f800000, PT ;  /* 0x7f8000001300780c */ /* 0x000fe20003f46070 */
[C---:B------:R-:W-:Y:S01]  /*6480*/  FMUL R14, R13.reuse, R14 ;  /* 0x0000000e0d0e7220 */ /* 0x040fe20000400000 */
[--C-:B------:R-:W-:Y:S01]  /*6490*/  SHF.R.U32.HI R11, RZ, 0x6, R0.reuse ;  /* 0x00000006ff0b7819 */ /* 0x100fe20000011600 */
[----:B----4-:R1:W-:Y:S01]  /*64a0*/  STSM.16.M88.4 [R16], R4 ;  /* 0x0000000410007844 */ /* 0x0103e20000000200 */
[----:B------:R-:W-:Y:S01]  /*64b0*/  SHF.R.U32.HI R8, RZ, 0x2, R0 ;  /* 0x00000002ff087819 */ /* 0x000fe20000011600 */
[----:B------:R-:W-:Y:S01]  /*64c0*/  FFMA.FTZ R14, R13, 1.4426950216293334961, R14 ;  /* 0x3fb8aa3b0d0e7823 */ /* 0x000fe2000001000e */
[----:B------:R-:W-:Y:S01]  /*64d0*/  SGXT.U32 R11, R11, 0x1 ;  /* 0x000000010b0b781a */ /* 0x000fe20000000000 */
[----:B------:R-:W-:Y:S01]  /*64e0*/  BAR.SYNC.DEFER_BLOCKING 0x0 ;  /* 0x0000000000007b1d */ /* 0x000fe20000010000 */
[----:B------:R-:W-:Y:S01]  /*64f0*/  LOP3.LUT R9, R8, 0x18, RZ, 0xc0, !PT ;  /* 0x0000001808097812 */ /* 0x000fe200078ec0ff */
[----:B------:R-:W-:-:S02]  /*6500*/  FADD R3, R3, R14 ;  /* 0x0000000e03037221 */ /* 0x000fc40000000000 */
[----:B0-----:R-:W-:Y:S01]  /*6510*/  IMAD R11, R11, R20, RZ ;  /* 0x000000140b0b7224 */ /* 0x001fe200078e02ff */
[----:B------:R-:W-:Y:S02]  /*6520*/  LOP3.LUT R24, R9, 0x1f, R0, 0xf8, !PT ;  /* 0x0000001f09187812 */ /* 0x000fe400078ef800 */
[----:B------:R-:W-:Y:S02]  /*6530*/  @P2 MOV R8, 0x7f800000 ;  /* 0x7f80000000082802 */ /* 0x000fe40000000f00 */
[----:B------:R-:W-:Y:S02]  /*6540*/  SHF.L.U32 R9, R24, 0x3, RZ ;  /* 0x0000000318097819 */ /* 0x000fe400000006ff */
[----:B------:R-:W-:Y:S01]  /*6550*/  LEA R13, R20, R11, 0x1 ;  /* 0x0000000b140d7211 */ /* 0x000fe200078e08ff */
[----:B------:R-:W-:Y:S01]  /*6560*/  @P2 FFMA.FTZ R3, R19, R8, +INF ;  /* 0x7f80000013032423 */ /* 0x000fe20000010008 */
[----:B------:R-:W-:Y:S01]  /*6570*/  IMAD R8, R2, UR5, RZ ;  /* 0x0000000502087c24 */ /* 0x000fe2000f8e02ff */
[----:B------:R-:W-:Y:S01]  /*6580*/  LOP3.LUT R19, R9, 0xc0, RZ, 0xc0, !PT ;  /* 0x000000c009137812 */ /* 0x000fe200078ec0ff */
[----:B------:R-:W-:Y:S01]  /*6590*/  UIMAD.WIDE UR4, UR4, 0x2, URZ ;  /* 0x00000002040478a5 */ /* 0x000fe2000f8e02ff */
[----:B------:R-:W-:-:S02]  /*65a0*/  LEA R15, R20, R13, 0x1 ;  /* 0x0000000d140f7211 */ /* 0x000fc400078e08ff */
[C---:B------:R-:W-:Y:S01]  /*65b0*/  SHF.L.U32 R9, R8.reuse, 0x1, RZ ;  /* 0x0000000108097819 */ /* 0x040fe200000006ff */
[----:B------:R-:W-:Y:S01]  /*65c0*/  IMAD.HI R8, R8, 0x2, RZ ;  /* 0x0000000208087827 */ /* 0x000fe200078e02ff */
[----:B-1----:R-:W-:Y:S02]  /*65d0*/  LEA R16, R20, R15, 0x1 ;  /* 0x0000000f14107211 */ /* 0x002fe400078e08ff */
[----:B---3--:R-:W-:Y:S01]  /*65e0*/  IADD3 R22, P2, P3, R9, UR6, R22 ;  /* 0x0000000609167c10 */ /* 0x008fe2000fb5e016 */
[----:B------:R0:W1:Y:S01]  /*65f0*/  LDSM.16.M88.4 R4, [R17] ;  /* 0x000000001104783b */ /* 0x0000620000000200 */
[----:B------:R-:W-:Y:S02]  /*6600*/  FSEL R3, R3, -INF , P1 ;  /* 0xff80000003037808 */ /* 0x000fe40000800000 */
[----:B------:R-:W2:Y:S01]  /*6610*/  LDCU UR4, c[0x0][0x3ec] ;  /* 0x00007d80ff0477ac */ /* 0x000ea20008000800 */
[----:B------:R-:W-:Y:S02]  /*6620*/  IADD3.X R28, PT, PT, R8, UR5, R23, P2, P3 ;  /* 0x00000005081c7c10 */ /* 0x000fe400097e6417 */
[----:B------:R-:W-:Y:S01]  /*6630*/  LEA R8, P1, R11, R22, 0x1 ;  /* 0x000000160b087211 */ /* 0x000fe200078208ff */
[----:B------:R-:W-:Y:S01]  /*6640*/  FFMA R3, R3, 0.69314718246459960938, R104 ;  /* 0x3f31721803037823 */ /* 0x000fe20000000068 */
[----:B------:R-:W-:-:S02]  /*6650*/  IADD3 R26, PT, PT, R19, UR12, R18 ;  /* 0x0000000c131a7c10 */ /* 0x000fc4000fffe012 */
[C---:B0-----:R-:W-:Y:S02]  /*6660*/  LEA R17, R20.reuse, R16, 0x1 ;  /* 0x0000001014117211 */ /* 0x041fe400078e08ff */
[----:B------:R-:W-:Y:S02]  /*6670*/  LEA R10, P2, R13, R22, 0x1 ;  /* 0x000000160d0a7211 */ /* 0x000fe400078408ff */
[----:B------:R-:W-:Y:S02]  /*6680*/  LEA.HI.X.SX32 R9, R11, R28, 0x1, P1 ;  /* 0x0000001c0b097211 */ /* 0x000fe400008f0eff */
[----:B------:R-:W-:Y:S02]  /*6690*/  LEA R19, R20, R17, 0x1 ;  /* 0x0000001114137211 */ /* 0x000fe400078e08ff */
[-C--:B------:R-:W-:Y:S02]  /*66a0*/  LEA R12, P1, R15, R22.reuse, 0x1 ;  /* 0x000000160f0c7211 */ /* 0x080fe400078208ff */
[----:B------:R-:W-:Y:S01]  /*66b0*/  LEA R14, P3, R16, R22, 0x1 ;  /* 0x00000016100e7211 */ /* 0x000fe200078608ff */
[----:B--2---:R-:W-:Y:S01]  /*66c0*/  UIMAD UR4, UR10, UR4, URZ ;  /* 0x000000040a0472a4 */ /* 0x004fe2000f8e02ff */
[----:B------:R-:W-:-:S02]  /*66d0*/  LEA.HI.X.SX32 R11, R13, R28, 0x1, P2 ;  /* 0x0000001c0d0b7211 */ /* 0x000fc400010f0eff */
[----:B------:R-:W-:Y:S01]  /*66e0*/  LEA R21, R20, R19, 0x1 ;  /* 0x0000001314157211 */ /* 0x000fe200078e08ff */
[----:B------:R-:W-:Y:S01]  /*66f0*/  USHF.L.U32 UR6, UR4, 0x2, URZ ;  /* 0x0000000204067899 */ /* 0x000fe200080006ff */
[-C--:B------:R-:W-:Y:S01]  /*6700*/  LEA.HI.X.SX32 R13, R15, R28.reuse, 0x1, P1 ;  /* 0x0000001c0f0d7211 */ /* 0x080fe200008f0eff */
[----:B------:R-:W-:Y:S01]  /*6710*/  UIMAD.WIDE UR4, UR4, 0x4, URZ ;  /* 0x00000004040478a5 */ /* 0x000fe2000f8e02ff */
[----:B------:R-:W-:Y:S02]  /*6720*/  LEA.HI.X.SX32 R15, R16, R28, 0x1, P3 ;  /* 0x0000001c100f7211 */ /* 0x000fe400018f0eff */
[-C--:B------:R-:W-:Y:S02]  /*6730*/  LEA R16, P1, R17, R22.reuse, 0x1 ;  /* 0x0000001611107211 */ /* 0x080fe400078208ff */
[----:B------:R-:W-:Y:S02]  /*6740*/  LEA R23, R20, R21, 0x1 ;  /* 0x0000001514177211 */ /* 0x000fe400078e08ff */
[----:B------:R-:W-:-:S02]  /*6750*/  LEA R18, P2, R19, R22, 0x1 ;  /* 0x0000001613127211 */ /* 0x000fc400078408ff */
[----:B------:R-:W-:Y:S02]  /*6760*/  LEA R20, P3, R21, R22, 0x1 ;  /* 0x0000001615147211 */ /* 0x000fe400078608ff */
[----:B------:R-:W-:Y:S02]  /*6770*/  LEA.HI.X.SX32 R17, R17, R28, 0x1, P1 ;  /* 0x0000001c11117211 */ /* 0x000fe400008f0eff */
[----:B------:R-:W-:Y:S01]  /*6780*/  LEA R22, P1, R23, R22, 0x1 ;  /* 0x0000001617167211 */ /* 0x000fe200078208ff */
[----:B-1----:R0:W-:Y:S01]  /*6790*/  STG.E.U16 desc[UR26][R8.64], R4 ;  /* 0x0000000408007986 */ /* 0x0021e2000c10151a */
[----:B------:R-:W-:Y:S02]  /*67a0*/  PRMT R25, R4, 0x7632, R25 ;  /* 0x0000763204197816 */ /* 0x000fe40000000019 */
[-C--:B------:R-:W-:Y:S02]  /*67b0*/  LEA.HI.X.SX32 R19, R19, R28.reuse, 0x1, P2 ;  /* 0x0000001c13137211 */ /* 0x080fe400010f0eff */
[-C--:B------:R-:W-:Y:S01]  /*67c0*/  LEA.HI.X.SX32 R21, R21, R28.reuse, 0x1, P3 ;  /* 0x0000001c15157211 */ /* 0x080fe200018f0eff */
[----:B------:R1:W-:Y:S01]  /*67d0*/  STG.E.U16 desc[UR26][R10.64], R25 ;  /* 0x000000190a007986 */ /* 0x0003e2000c10151a */
[----:B------:R-:W-:-:S02]  /*67e0*/  LEA.HI.X.SX32 R23, R23, R28, 0x1, P1 ;  /* 0x0000001c17177211 */ /* 0x000fc400008f0eff */
[----:B------:R-:W-:Y:S01]  /*67f0*/  SHF.L.U32 R24, R24, 0x4, RZ ;  /* 0x0000000418187819 */ /* 0x000fe200000006ff */
[----:B------:R2:W-:Y:S01]  /*6800*/  STG.E.U16 desc[UR26][R12.64], R5 ;  /* 0x000000050c007986 */ /* 0x0005e2000c10151a */
[----:B------:R-:W-:Y:S02]  /*6810*/  LOP3.LUT R0, R0, 0x7f, RZ, 0xc0, !PT ;  /* 0x0000007f00007812 */ /* 0x000fe400078ec0ff */
[----:B0-----:R-:W-:Y:S02]  /*6820*/  PRMT R9, R5, 0x7632, R9 ;  /* 0x0000763205097816 */ /* 0x001fe40000000009 */
[----:B------:R-:W-:Y:S02]  /*6830*/  LOP3.LUT R24, R24, 0xf0, RZ, 0xc0, !PT ;  /* 0x000000f018187812 */ /* 0x000fe400078ec0ff */
[----:B------:R-:W-:Y:S01]  /*6840*/  ISETP.GE.U32.AND P1, PT, R0, 0x40, PT ;  /* 0x000000400000780c */ /* 0x000fe20003f26070 */
[----:B------:R-:W-:Y:S01]  /*6850*/  STG.E.U16 desc[UR26][R14.64], R9 ;  /* 0x000000090e007986 */ /* 0x000fe2000c10151a */
[----:B-1----:R-:W-:Y:S01]  /*6860*/  PRMT R11, R6, 0x7632, R11 ;  /* 0x00007632060b7816 */ /* 0x002fe2000000000b */
[C---:B------:R-:W-:Y:S01]  /*6870*/  IMAD.HI R0, R2.reuse, 0x4, RZ ;  /* 0x0000000402007827 */ /* 0x040fe200078e02ff */
[----:B--2---:R-:W-:Y:S01]  /*6880*/  PRMT R13, R7, 0x7632, R13 ;  /* 0x00007632070d7816 */ /* 0x004fe2000000000d */
[----:B------:R-:W-:Y:S01]  /*6890*/  STG.E.U16 desc[UR26][R16.64], R6 ;  /* 0x0000000610007986 */ /* 0x000fe2000c10151a */
[----:B------:R-:W-:-:S03]  /*68a0*/  SHF.L.U32 R5, R2, 0x2, RZ ;  /* 0x0000000202057819 */ /* 0x000fc600000006ff */
[----:B------:R0:W-:Y:S04]  /*68b0*/  STG.E.U16 desc[UR26][R18.64], R11 ;  /* 0x0000000b12007986 */ /* 0x0001e8000c10151a */
[----:B------:R-:W-:Y:S04]  /*68c0*/  STG.E.U16 desc[UR26][R20.64], R7 ;  /* 0x0000000714007986 */ /* 0x000fe8000c10151a */
[----:B------:R-:W-:Y:S01]  /*68d0*/  STG.E.U16 desc[UR26][R22.64], R13 ;  /* 0x0000000d16007986 */ /* 0x000fe2000c10151a */
[----:B------:R-:W-:Y:S08]  /*68e0*/  BAR.SYNC.DEFER_BLOCKING 0x0 ;  /* 0x0000000000007b1d */ /* 0x000ff00000010000 */
[----:B0-----:R-:W0:Y:S01]  /*68f0*/  LDC.64 R10, c[0x0][0x3a0] ;  /* 0x0000e800ff0a7b82 */ /* 0x001e220000000a00 */
[----:B------:R1:W-:Y:S07]  /*6900*/  STSM.16.M88 [R26], R3 ;  /* 0x000000031a007844 */ /* 0x0003ee0000000000 */
[----:B------:R-:W-:Y:S01]  /*6910*/  BAR.SYNC.DEFER_BLOCKING 0x0 ;  /* 0x0000000000007b1d */ /* 0x000fe20000010000 */
[----:B0-----:R-:W-:-:S04]  /*6920*/  IADD3 R2, P2, P3, R5, UR6, R10 ;  /* 0x0000000605027c10 */ /* 0x001fc8000fb5e00a */
[----:B-1----:R-:W-:Y:S01]  /*6930*/  IADD3.X R3, PT, PT, R0, UR5, R11, P2, P3 ;  /* 0x0000000500037c10 */ /* 0x002fe200097e640b */
[----:B------:R-:W0:Y:S04]  /*6940*/  LDSM.16.M88 R9, [R24+UR12] ;  /* 0x0000000c1809783b */ /* 0x000e280008000000 */
[----:B0-----:R0:W-:Y:S01]  /*6950*/  @!P1 STG.E desc[UR26][R2.64], R9 ;  /* 0x0000000902009986 */ /* 0x0011e2000c10191a */
[----:B------:R-:W-:Y:S06]  /*6960*/  BAR.SYNC.DEFER_BLOCKING 0x0 ;  /* 0x0000000000007b1d */ /* 0x000fec0000010000 */
[----:B------:R-:W-:Y:S05]  /*6970*/  @P0 BRA `(.L_x_20) ;  /* 0x0000000000a00947 */ /* 0x000fea0003800000 */
[----:B------:R-:W1:Y:S01]  /*6980*/  S2UR UR5, SR_CgaCtaId ;  /* 0x00000000000579c3 */ /* 0x000e620000008800 */
[----:B------:R-:W-:Y:S01]  /*6990*/  NOP ;  /* 0x0000000000007918 */ /* 0x000fe20000000000 */
[----:B------:R-:W-:Y:S01]  /*69a0*/  UMOV UR4, 0x50 ;  /* 0x0000005000047882 */ /* 0x000fe20000000000 */
[----:B------:R-:W-:Y:S02]  /*69b0*/  MOV R0, UR11 ;  /* 0x0000000b00007c02 */ /* 0x000fe40008000f00 */
[----:B0-----:R-:W-:Y:S02]  /*69c0*/  MOV R3, 0xf ;  /* 0x0000000f00037802 */ /* 0x001fe40000000f00 */
[----:B------:R-:W-:Y:S02]  /*69d0*/  LOP3.LUT R0, R0, 0xffff, RZ, 0xc0, !PT ;  /* 0x0000ffff00007812 */ /* 0x000fe400078ec0ff */
[----:B------:R-:W-:Y:S02]  /*69e0*/  MOV R7, 0x1 ;  /* 0x0000000100077802 */ /* 0x000fe40000000f00 */
[----:B------:R-:W-:-:S04]  /*69f0*/  SHF.R.U32.HI R0, RZ, 0x5, R0 ;  /* 0x00000005ff007819 */ /* 0x000fc80000011600 */
[----:B------:R-:W-:Y:S02]  /*6a00*/  IADD3 R2, PT, PT, R0, 0x10, RZ ;  /* 0x0000001000027810 */ /* 0x000fe40007ffe0ff */
[----:B------:R-:W-:Y:S01]  /*6a10*/  SHF.L.U32 R0, R3, R0, RZ ;  /* 0x0000000003007219 */ /* 0x000fe200000006ff */
[----:B-1----:R-:W-:Y:S01]  /*6a20*/  ULEA UR6, UR5, UR4, 0x18 ;  /* 0x0000000405067291 */ /* 0x002fe2000f8ec0ff */
[----:B------:R-:W-:-:S04]  /*6a30*/  SHF.L.U32 R3, R7, R2, RZ ;  /* 0x0000000207037219 */ /* 0x000fc800000006ff */
[----:B------:R-:W-:-:S04]  /*6a40*/  LOP3.LUT R0, R3, R0, RZ, 0xfc, !PT ;  /* 0x0000000003007212 */ /* 0x000fc800078efcff */
[----:B------:R-:W0:Y:S01]  /*6a50*/  LDS R5, [UR6] ;  /* 0x00000006ff057984 */ /* 0x000e220008000800 */
[C---:B------:R-:W-:Y:S02]  /*6a60*/  LOP3.LUT R2, R0.reuse, 0xffff, RZ, 0xc0, !PT ;  /* 0x0000ffff00027812 */ /* 0x040fe400078ec0ff */
[----:B0-----:R-:W-:-:S04]  /*6a70*/  LOP3.LUT R3, R0, 0xffff, R5, 0x80, !PT ;  /* 0x0000ffff00037812 */ /* 0x001fc800078e8005 */
[----:B------:R-:W-:-:S13]  /*6a80*/  ISETP.NE.AND P0, PT, R3, R2, PT ;  /* 0x000000020300720c */ /* 0x000fda0003f05270 */
[----:B------:R-:W-:Y:S05]  /*6a90*/  @P0 BRA `(.L_x_21) ;  /* 0x0000000000500947 */ /* 0x000fea0003800000 */
[----:B------:R-:W-:Y:S02]  /*6aa0*/  SHF.R.U32.HI R5, RZ, 0x10, R5 ;  /* 0x00000010ff057819 */ /* 0x000fe40000011605 */
[----:B------:R-:W-:-:S04]  /*6ab0*/  SHF.R.U32.HI R2, RZ, 0x10, R0 ;  /* 0x00000010ff027819 */ /* 0x000fc80000011600 */
[----:B------:R-:W-:-:S04]  /*6ac0*/  LOP3.LUT R5, R5, R2, RZ, 0xc0, !PT ;  /* 0x0000000205057212 */ /* 0x000fc800078ec0ff */
[----:B------:R-:W-:-:S13]  /*6ad0*/  ISETP.NE.AND P0, PT, R5, R2, PT ;  /* 0x000000020500720c */ /* 0x000fda0003f05270 */
[----:B------:R-:W-:Y:S05]  /*6ae0*/  @P0 BRA `(.L_x_22) ;  /* 0x0000000000300947 */ /* 0x000fea0003800000 */
[----:B------:R-:W-:Y:S01]  /*6af0*/  R2UR UR4, R0 ;  /* 0x00000000000472ca */ /* 0x000fe200000e0000 */
[----:B------:R-:W-:Y:S01]  /*6b00*/  VOTEU.ANY UR5, UPT, PT ;  /* 0x0000000000057886 */ /* 0x000fe200038e0100 */
[----:B------:R-:W0:Y:S01]  /*6b10*/  S2R R0, SR_LANEID ;  /* 0x0000000000007919 */ /* 0x000e220000000000 */
[----:B------:R-:W-:-:S10]  /*6b20*/  UFLO.U32 UR5, UR5 ;  /* 0x00000005000572bd */ /* 0x000fd400080e0000 */
[----:B------:R-:W-:-:S06]  /*6b30*/  ULOP3.LUT UR4, URZ, UR4, URZ, 0x33, !UPT ;  /* 0x00000004ff047292 */ /* 0x000fcc000f8e33ff */
[----:B------:R-:W-:-:S04]  /*6b40*/  MOV R2, UR4 ;  /* 0x0000000400027c02 */ /* 0x000fc80008000f00 */
[----:B------:R-:W1:Y:S02]  /*6b50*/  REDUX UR7, R2 ;  /* 0x00000000020773c4 */ /* 0x000e640000000000 */
[----:B------:R2:W-:Y:S01]  /*6b60*/  UTCATOMSWS.AND URZ, UR4 ;  /* 0x0000000400ff79e3 */ /* 0x0005e20008000000 */
[----:B0-----:R-:W-:Y:S02]  /*6b70*/  ISETP.EQ.U32.AND P0, PT, R0, UR5, PT ;  /* 0x0000000500007c0c */ /* 0x001fe4000bf02070 */
[----:B-1----:R-:W-:-:S11]  /*6b80*/  MOV R0, UR7 ;  /* 0x0000000700007c02 */ /* 0x002fd60008000f00 */
[----:B------:R2:W-:Y:S01]  /*6b90*/  @P0 ATOMS.AND RZ, [UR6], R0 ;  /* 0x00000000ffff098c */ /* 0x0005e2000a800006 */
[----:B------:R-:W-:Y:S05]  /*6ba0*/  BRA `(.L_x_20) ;  /* 0x0000000000147947 */ /* 0x000fea0003800000 */
.L_x_22:
[----:B------:R-:W-:-:S07]  /*6bb0*/  MOV R2, 0x6bd0 ;  /* 0x00006bd000027802 */ /* 0x000fce0000000f00 */
[----:B------:R-:W-:Y:S05]  /*6bc0*/  CALL.REL.NOINC `($__internal_0_$__cuda_sm10x_tcgen05_guardrail_trap_col_being_dealloced_not_returned_by_alloc) ;  /* 0x0000000000447944 */ /* 0x000fea0003c00000 */
[----:B------:R-:W-:Y:S05]  /*6bd0*/  BRA `(.L_x_20) ;  /* 0x0000000000087947 */ /* 0x000fea0003800000 */
.L_x_21:
[----:B------:R-:W-:-:S07]  /*6be0*/  MOV R2, 0x6c00 ;  /* 0x00006c0000027802 */ /* 0x000fce0000000f00 */
[----:B------:R-:W-:Y:S05]  /*6bf0*/  CALL.REL.NOINC `($__internal_2_$__cuda_sm10x_tcgen05_guardrail_trap_unallocated_columns_being_dealloced) ;  /* 0x0000000000507944 */ /* 0x000fea0003c00000 */
.L_x_20:
[----:B------:R-:W-:Y:S01]  /*6c00*/  NOP ;  /* 0x0000000000007918 */ /* 0x000fe20000000000 */
[----:B--2---:R-:W-:Y:S05]  /*6c10*/  EXIT ;  /* 0x000000000000794d */ /* 0x004fea0003800000 */
.L_x_8:
[----:B------:R-:W1:Y:S02]  /*6c20*/  SYNCS.PHASECHK.TRANS64.TRYWAIT P4, [UR12+0x1000], RZ ;  /* 0x001000ffff0075a7 */ /* 0x000e64000808110c */
[----:B-1----:R-:W-:Y:S05]  /*6c30*/  @!P4 BRA `(.L_x_8) ;  /* 0xfffffffc00f8c947 */ /* 0x002fea000383ffff */
[----:B------:R-:W-:Y:S05]  /*6c40*/  BRA `(.L_x_7) ;  /* 0xffffffa400907947 */ /* 0x000fea000383ffff */
.L_x_14:
[----:B------:R-:W1:Y:S02]  /*6c50*/  SYNCS.PHASECHK.TRANS64.TRYWAIT P2, [UR12+0x3810], RZ ;  /* 0x003810ffff0075a7 */ /* 0x000e64000804110c */
[----:B-1----:R-:W-:Y:S05]  /*6c60*/  @!P2 BRA `(.L_x_14) ;  /* 0xfffffffc00f8a947 */ /* 0x002fea000383ffff */
[----:B------:R-:W-:Y:S05]  /*6c70*/  BRA `(.L_x_23) ;  /* 0xffffffd000647947 */ /* 0x000fea000383ffff */
.L_x_15:
[----:B------:R-:W2:Y:S02]  /*6c80*/  SYNCS.PHASECHK.TRANS64.TRYWAIT P2, [UR14], R116 ;  /* 0x00000074ff0075a7 */ /* 0x000ea4000804110e */
[----:B--2---:R-:W-:Y:S05]  /*6c90*/  @!P2 BRA `(.L_x_15) ;  /* 0xfffffffc00f8a947 */ /* 0x004fea000383ffff */
[----:B------:R-:W-:Y:S05]  /*6ca0*/  BRA `(.L_x_24) ;  /* 0xffffffe800107947 */ /* 0x000fea000383ffff */
.L_x_19:
[----:B------:R-:W0:Y:S02]  /*6cb0*/  SYNCS.PHASECHK.TRANS64.TRYWAIT P2, [UR14], R4 ;  /* 0x00000004ff0075a7 */ /* 0x000e24000804110e */
[----:B0-----:R-:W-:Y:S05]  /*6cc0*/  @!P2 BRA `(.L_x_19) ;  /* 0xfffffffc00f8a947 */ /* 0x001fea000383ffff */
[----:B------:R-:W-:Y:S05]  /*6cd0*/  BRA `(.L_x_18) ;  /* 0xfffffff000c47947 */ /* 0x000fea000383ffff */
        .weak           $__internal_0_$__cuda_sm10x_tcgen05_guardrail_trap_col_being_dealloced_not_returned_by_alloc
        .type           $__internal_0_$__cuda_sm10x_tcgen05_guardrail_trap_col_being_dealloced_not_returned_by_alloc,@function
        .size           $__internal_0_$__cuda_sm10x_tcgen05_guardrail_trap_col_being_dealloced_not_returned_by_alloc,($__internal_1_$__cuda_sm10x_tcgen05_guardrail_trap_phase_invalid_during_alloc - $__internal_0_$__cuda_sm10x_tcgen05_guardrail_trap_col_being_dealloced_not_returned_by_alloc)
$__internal_0_$__cuda_sm10x_tcgen05_guardrail_trap_col_being_dealloced_not_returned_by_alloc:
[----:B------:R-:W-:Y:S05]  /*6ce0*/  BPT.TRAP 0x1 ;  /* 0x000000040000795c */ /* 0x000fea0000300000 */
[----:B------:R-:W-:-:S04]  /*6cf0*/  HFMA2 R3, -RZ, RZ, 0, 0 ;  /* 0x00000000ff037431 */ /* 0x000fc800000001ff */
[----:B------:R-:W-:Y:S05]  /*6d00*/  RET.REL.NODEC R2 `(attn_fwd) ;  /* 0xffffff9002bc7950 */ /* 0x000fea0003c3ffff */
        .weak           $__internal_1_$__cuda_sm10x_tcgen05_guardrail_trap_phase_invalid_during_alloc
        .type           $__internal_1_$__cuda_sm10x_tcgen05_guardrail_trap_phase_invalid_during_alloc,@function
        .size           $__internal_1_$__cuda_sm10x_tcgen05_guardrail_trap_phase_invalid_during_alloc,($__internal_2_$__cuda_sm10x_tcgen05_guardrail_trap_unallocated_columns_being_dealloced - $__internal_1_$__cuda_sm10x_tcgen05_guardrail_trap_phase_invalid_during_alloc)
$__internal_1_$__cuda_sm10x_tcgen05_guardrail_trap_phase_invalid_during_alloc:
[----:B------:R-:W-:Y:S05]  /*6d10*/  BPT.TRAP 0x1 ;  /* 0x000000040000795c */ /* 0x000fea0000300000 */
[----:B------:R-:W-:-:S04]  /*6d20*/  MOV R3, 0x0 ;  /* 0x0000000000037802 */ /* 0x000fc80000000f00 */
[----:B------:R-:W-:Y:S05]  /*6d30*/  RET.REL.NODEC R2 `(attn_fwd) ;  /* 0xffffff9002b07950 */ /* 0x000fea0003c3ffff */
        .weak           $__internal_2_$__cuda_sm10x_tcgen05_guardrail_trap_unallocated_columns_being_dealloced
        .type           $__internal_2_$__cuda_sm10x_tcgen05_guardrail_trap_unallocated_columns_being_dealloced,@function
        .size           $__internal_2_$__cuda_sm10x_tcgen05_guardrail_trap_unallocated_columns_being_dealloced,(.L_x_28 - $__internal_2_$__cuda_sm10x_tcgen05_guardrail_trap_unallocated_columns_being_dealloced)
$__internal_2_$__cuda_sm10x_tcgen05_guardrail_trap_unallocated_columns_being_dealloced:
[----:B------:R-:W-:Y:S05]  /*6d40*/  BPT.TRAP 0x1 ;  /* 0x000000040000795c */ /* 0x000fea0000300000 */
[----:B------:R-:W-:-:S04]  /*6d50*/  HFMA2 R3, -RZ, RZ, 0, 0 ;  /* 0x00000000ff037431 */ /* 0x000fc800000001ff */
[----:B------:R-:W-:Y:S05]  /*6d60*/  RET.REL.NODEC R2 `(attn_fwd) ;  /* 0xffffff9002a47950 */ /* 0x000fea0003c3ffff */
.L_x_25:
[----:B------:R-:W-:-:S00]  /*6d70*/  BRA `(.L_x_25) ;  /* 0xfffffffc00fc7947 */ /* 0x000fc0000383ffff */
[----:B------:R-:W-:-:S00]  /*6d80*/  NOP ;  /* 0x0000000000007918 */ /* 0x000fc00000000000 */
[----:B------:R-:W-:-:S00]  /*6d90*/  NOP ;  /* 0x0000000000007918 */ /* 0x000fc00000000000 */
[----:B------:R-:W-:-:S00]  /*6da0*/  NOP ;  /* 0x0000000000007918 */ /* 0x000fc00000000000 */
[----:B------:R-:W-:-:S00]  /*6db0*/  NOP ;  /* 0x0000000000007918 */ /* 0x000fc00000000000 */
[----:B------:R-:W-:-:S00]  /*6dc0*/  NOP ;  /* 0x0000000000007918 */ /* 0x000fc00000000000 */
[----:B------:R-:W-:-:S00]  /*6dd0*/  NOP ;  /* 0x0000000000007918 */ /* 0x000fc00000000000 */
[----:B------:R-:W-:-:S00]  /*6de0*/  NOP ;  /* 0x0000000000007918 */ /* 0x000fc00000000000 */
[----:B------:R-:W-:-:S00]  /*6df0*/  NOP ;  /* 0x0000000000007918 */ /* 0x000fc00000000000 */
.L_x_28:


//--------------------- .nv.global.init           --------------------------
	.section	.nv.global.init,"aw",@progbits
.nv.global.init:
	.type		_$_str,@object
	.size		_$_str,(.L_3 - _$_str)
_$_str:
        /*0000*/ 	.byte	0x5f, 0x5f, 0x43, 0x55, 0x44, 0x41, 0x5f, 0x46, 0x54, 0x5a, 0x00
.L_3:


//--------------------- .nv.shared.attn_fwd       --------------------------
	.section	.nv.shared.attn_fwd,"aw",@nobits
	.sectionflags	@""
	.align	16
	.zero		1024


//--------------------- .nv.shared.reserved.0     --------------------------
	.section	.nv.shared.reserved.0,"aw",@nobits
	.align	8
	.weak		__nv_reservedSMEM_offset_0_alias
	.size		__nv_reservedSMEM_offset_0_alias, 0, 64
	.other		__nv_reservedSMEM_offset_0_alias,@"STO_CUDA_RESERVED_SHARED STV_DEFAULT"
__nv_reservedSMEM_offset_0_alias:
	.zero		0
.nv.shared.reserved.0:
	.zero		64
	.weak		__nv_reservedSMEM_allocation_phase
	.type		__nv_reservedSMEM_allocation_phase,@object
	.size		__nv_reservedSMEM_allocation_phase,(.L_0 - __nv_reservedSMEM_allocation_phase)
__nv_reservedSMEM_allocation_phase:
	.zero		1
.L_0:
	.zero		7
	.weak		__nv_reservedSMEM_devtool_atexit_pc
	.type		__nv_reservedSMEM_devtool_atexit_pc,@object
	.size		__nv_reservedSMEM_devtool_atexit_pc,(__nv_reservedSMEM_allocation_mask - __nv_reservedSMEM_devtool_atexit_pc)
__nv_reservedSMEM_devtool_atexit_pc:
	.zero		8
	.weak		__nv_reservedSMEM_allocation_mask
	.type		__nv_reservedSMEM_allocation_mask,@object
	.size		__nv_reservedSMEM_allocation_mask,(.L_2 - __nv_reservedSMEM_allocation_mask)
__nv_reservedSMEM_allocation_mask:
	.zero		4
.L_2:


//--------------------- .nv.constant0.attn_fwd    --------------------------
	.section	.nv.constant0.attn_fwd,"a",@progbits
	.sectionflags	@""
	.align	4
.nv.constant0.attn_fwd:
	.zero		1032


//--------------------- SYMBOLS --------------------------

	.type		.nv.reservedSmem.offset0,@object
	.size		.nv.reservedSmem.offset0,0x4
	.type		.nv.reservedSmem.cap,@object
	.size		.nv.reservedSmem.cap,0x4
